//
// Generated by NVIDIA NVVM Compiler
//
// Compiler Build ID: CL-36424714
// Cuda compilation tools, release 13.0, V13.0.88
// Based on NVVM 20.0.0
//

.version 9.0
.target sm_100
.address_size 64

	// .globl	_Z13process_graphPKiiiPiS1_S1_b
.extern .func  (.param .b32 func_retval0) vprintf
(
	.param .b64 vprintf_param_0,
	.param .b64 vprintf_param_1
)
;
// _ZZ13process_graphPKiiiPiS1_S1_bE1u has been demoted
.global .align 1 .b8 $str[39] = {109, 97, 115, 116, 101, 114, 32, 116, 104, 114, 101, 97, 100, 32, 115, 116, 97, 114, 116, 101, 100, 58, 32, 115, 117, 61, 37, 100, 44, 32, 100, 105, 115, 116, 61, 37, 100, 10};
.global .align 1 .b8 $str$1[35] = {9, 115, 101, 97, 114, 99, 104, 105, 110, 103, 32, 102, 111, 114, 32, 110, 101, 119, 32, 110, 111, 100, 101, 32, 116, 111, 32, 112, 114, 111, 99, 101, 115, 115};
.global .align 1 .b8 $str$2[24] = {46, 46, 46, 110, 111, 116, 104, 105, 110, 103, 32, 102, 111, 117, 110, 100, 44, 32, 101, 120, 105, 116, 10};
.global .align 1 .b8 $str$3[13] = {46, 46, 46, 102, 111, 117, 110, 100, 32, 37, 100, 10};
.global .align 1 .b8 $str$4[42] = {116, 105, 100, 32, 37, 100, 58, 32, 116, 95, 105, 110, 100, 101, 120, 32, 61, 32, 37, 100, 47, 37, 100, 44, 32, 116, 95, 118, 97, 108, 117, 101, 32, 61, 32, 37, 100, 47, 37, 100, 10};
.global .align 1 .b8 $str$5[25] = {116, 105, 100, 61, 37, 100, 58, 32, 115, 107, 105, 112, 32, 101, 109, 112, 116, 121, 32, 115, 108, 111, 116, 10};
.global .align 1 .b8 $str$6[25] = {9, 99, 111, 110, 116, 105, 110, 117, 101, 32, 70, 82, 79, 77, 32, 37, 100, 32, 84, 79, 32, 37, 100, 10};
.global .align 1 .b8 $str$7[64] = {116, 105, 100, 61, 37, 100, 58, 32, 119, 32, 61, 32, 37, 100, 44, 32, 100, 105, 115, 116, 97, 110, 99, 101, 95, 116, 104, 114, 111, 117, 103, 104, 95, 117, 32, 61, 32, 37, 100, 44, 32, 109, 105, 110, 95, 100, 105, 115, 116, 97, 110, 99, 101, 91, 37, 100, 93, 32, 61, 32, 37, 100, 10};
.global .align 1 .b8 $str$8[45] = {9, 114, 101, 108, 97, 120, 97, 116, 105, 111, 110, 32, 70, 82, 79, 77, 32, 37, 100, 32, 84, 79, 32, 37, 100, 32, 87, 73, 84, 72, 32, 37, 100, 32, 43, 32, 37, 100, 32, 61, 32, 37, 100, 10};

.visible .entry _Z13process_graphPKiiiPiS1_S1_b(
	.param .u64 .ptr .align 1 _Z13process_graphPKiiiPiS1_S1_b_param_0,
	.param .u32 _Z13process_graphPKiiiPiS1_S1_b_param_1,
	.param .u32 _Z13process_graphPKiiiPiS1_S1_b_param_2,
	.param .u64 .ptr .align 1 _Z13process_graphPKiiiPiS1_S1_b_param_3,
	.param .u64 .ptr .align 1 _Z13process_graphPKiiiPiS1_S1_b_param_4,
	.param .u64 .ptr .align 1 _Z13process_graphPKiiiPiS1_S1_b_param_5,
	.param .u8 _Z13process_graphPKiiiPiS1_S1_b_param_6
)
{
	.local .align 8 .b8 	__local_depot0[24];
	.reg .b64 	%SP;
	.reg .b64 	%SPL;
	.reg .pred 	%p<38>;
	.reg .b16 	%rs<2>;
	.reg .b32 	%r<101>;
	.reg .b64 	%rd<54>;
	// demoted variable
	.shared .align 4 .u32 _ZZ13process_graphPKiiiPiS1_S1_bE1u;
	mov.u64 	%SPL, __local_depot0;
	cvta.local.u64 	%SP, %SPL;
	ld.param.u64 	%rd11, [_Z13process_graphPKiiiPiS1_S1_b_param_0];
	ld.param.u32 	%r33, [_Z13process_graphPKiiiPiS1_S1_b_param_1];
	ld.param.u32 	%r34, [_Z13process_graphPKiiiPiS1_S1_b_param_2];
	ld.param.u64 	%rd13, [_Z13process_graphPKiiiPiS1_S1_b_param_3];
	ld.param.u64 	%rd12, [_Z13process_graphPKiiiPiS1_S1_b_param_4];
	ld.param.u64 	%rd14, [_Z13process_graphPKiiiPiS1_S1_b_param_5];
	ld.param.s8 	%rs1, [_Z13process_graphPKiiiPiS1_S1_b_param_6];
	cvta.to.global.u64 	%rd1, %rd13;
	cvta.to.global.u64 	%rd2, %rd14;
	add.u64 	%rd15, %SP, 0;
	add.u64 	%rd3, %SPL, 0;
	mov.u32 	%r35, %ntid.x;
	mov.u32 	%r36, %ctaid.x;
	mov.u32 	%r37, %tid.x;
	mad.lo.s32 	%r1, %r35, %r36, %r37;
	setp.lt.s32 	%p1, %r33, 1;
	@%p1 bra 	$L__BB0_53;
	shr.u32 	%r39, %r34, 31;
	add.s32 	%r40, %r34, %r39;
	shr.s32 	%r2, %r40, 1;
	shl.b32 	%r3, %r1, 1;
	and.b32  	%r4, %r33, 3;
	and.b32  	%r5, %r33, 2147483644;
	cvta.to.global.u64 	%rd4, %rd11;
	cvta.to.global.u64 	%rd5, %rd12;
	mov.b32 	%r89, 0;
	mov.u64 	%rd23, $str$3;
$L__BB0_2:
	setp.ne.s32 	%p2, %r1, 0;
	@%p2 bra 	$L__BB0_38;
	setp.eq.s16 	%p3, %rs1, 0;
	mov.b32 	%r41, -1;
	st.shared.u32 	[_ZZ13process_graphPKiiiPiS1_S1_bE1u], %r41;
	@%p3 bra 	$L__BB0_5;
	mov.b32 	%r42, 2147483647;
	mov.b32 	%r43, -1;
	st.local.v2.u32 	[%rd3], {%r43, %r42};
	mov.u64 	%rd16, $str;
	cvta.global.u64 	%rd17, %rd16;
	{ // callseq 0, 0
	.param .b64 param0;
	st.param.b64 	[param0], %rd17;
	.param .b64 param1;
	st.param.b64 	[param1], %rd15;
	.param .b32 retval0;
	call.uni (retval0), 
	vprintf, 
	(
	param0, 
	param1
	);
	ld.param.b32 	%r44, [retval0];
	} // callseq 0
	mov.u64 	%rd19, $str$1;
	cvta.global.u64 	%rd20, %rd19;
	{ // callseq 1, 0
	.param .b64 param0;
	st.param.b64 	[param0], %rd20;
	.param .b64 param1;
	st.param.b64 	[param1], 0;
	.param .b32 retval0;
	call.uni (retval0), 
	vprintf, 
	(
	param0, 
	param1
	);
	ld.param.b32 	%r46, [retval0];
	} // callseq 1
$L__BB0_5:
	setp.lt.u32 	%p4, %r33, 4;
	mov.b32 	%r93, 2147483647;
	mov.b32 	%r96, 0;
	@%p4 bra 	$L__BB0_20;
	mov.b32 	%r93, 2147483647;
	mov.b32 	%r90, 0;
$L__BB0_7:
	mul.wide.u32 	%rd21, %r90, 4;
	add.s64 	%rd6, %rd2, %rd21;
	ld.global.u32 	%r52, [%rd6];
	setp.ne.s32 	%p5, %r52, 0;
	add.s64 	%rd7, %rd1, %rd21;
	@%p5 bra 	$L__BB0_10;
	ld.global.u32 	%r9, [%rd7];
	setp.ge.s32 	%p6, %r9, %r93;
	@%p6 bra 	$L__BB0_10;
	st.shared.u32 	[_ZZ13process_graphPKiiiPiS1_S1_bE1u], %r90;
	mov.u32 	%r93, %r9;
$L__BB0_10:
	ld.global.u32 	%r53, [%rd6+4];
	setp.ne.s32 	%p7, %r53, 0;
	@%p7 bra 	$L__BB0_13;
	ld.global.u32 	%r11, [%rd7+4];
	setp.ge.s32 	%p8, %r11, %r93;
	@%p8 bra 	$L__BB0_13;
	add.s32 	%r54, %r90, 1;
	st.shared.u32 	[_ZZ13process_graphPKiiiPiS1_S1_bE1u], %r54;
	mov.u32 	%r93, %r11;
$L__BB0_13:
	ld.global.u32 	%r55, [%rd6+8];
	setp.ne.s32 	%p9, %r55, 0;
	@%p9 bra 	$L__BB0_16;
	ld.global.u32 	%r13, [%rd7+8];
	setp.ge.s32 	%p10, %r13, %r93;
	@%p10 bra 	$L__BB0_16;
	add.s32 	%r56, %r90, 2;
	st.shared.u32 	[_ZZ13process_graphPKiiiPiS1_S1_bE1u], %r56;
	mov.u32 	%r93, %r13;
$L__BB0_16:
	ld.global.u32 	%r57, [%rd6+12];
	setp.ne.s32 	%p11, %r57, 0;
	@%p11 bra 	$L__BB0_19;
	ld.global.u32 	%r15, [%rd7+12];
	setp.ge.s32 	%p12, %r15, %r93;
	@%p12 bra 	$L__BB0_19;
	add.s32 	%r58, %r90, 3;
	st.shared.u32 	[_ZZ13process_graphPKiiiPiS1_S1_bE1u], %r58;
	mov.u32 	%r93, %r15;
$L__BB0_19:
	add.s32 	%r90, %r90, 4;
	setp.ne.s32 	%p13, %r90, %r5;
	mov.u32 	%r96, %r5;
	@%p13 bra 	$L__BB0_7;
$L__BB0_20:
	setp.eq.s32 	%p14, %r4, 0;
	@%p14 bra 	$L__BB0_32;
	mul.wide.u32 	%rd22, %r96, 4;
	add.s64 	%rd8, %rd2, %rd22;
	ld.global.u32 	%r59, [%rd8];
	setp.ne.s32 	%p15, %r59, 0;
	add.s64 	%rd9, %rd1, %rd22;
	@%p15 bra 	$L__BB0_24;
	ld.global.u32 	%r20, [%rd9];
	setp.ge.s32 	%p16, %r20, %r93;
	@%p16 bra 	$L__BB0_24;
	st.shared.u32 	[_ZZ13process_graphPKiiiPiS1_S1_bE1u], %r96;
	mov.u32 	%r93, %r20;
$L__BB0_24:
	setp.eq.s32 	%p17, %r4, 1;
	@%p17 bra 	$L__BB0_32;
	ld.global.u32 	%r60, [%rd8+4];
	setp.ne.s32 	%p18, %r60, 0;
	@%p18 bra 	$L__BB0_28;
	ld.global.u32 	%r22, [%rd9+4];
	setp.ge.s32 	%p19, %r22, %r93;
	@%p19 bra 	$L__BB0_28;
	add.s32 	%r61, %r96, 1;
	st.shared.u32 	[_ZZ13process_graphPKiiiPiS1_S1_bE1u], %r61;
	mov.u32 	%r93, %r22;
$L__BB0_28:
	setp.eq.s32 	%p20, %r4, 2;
	@%p20 bra 	$L__BB0_32;
	ld.global.u32 	%r62, [%rd8+8];
	setp.ne.s32 	%p21, %r62, 0;
	@%p21 bra 	$L__BB0_32;
	ld.global.u32 	%r63, [%rd9+8];
	setp.ge.s32 	%p22, %r63, %r93;
	@%p22 bra 	$L__BB0_32;
	add.s32 	%r64, %r96, 2;
	st.shared.u32 	[_ZZ13process_graphPKiiiPiS1_S1_bE1u], %r64;
$L__BB0_32:
	ld.shared.u32 	%r100, [_ZZ13process_graphPKiiiPiS1_S1_bE1u];
	setp.ne.s32 	%p23, %r100, -1;
	@%p23 bra 	$L__BB0_35;
	setp.eq.s16 	%p37, %rs1, 0;
	@%p37 bra 	$L__BB0_53;
	mov.u64 	%rd52, $str$2;
	cvta.global.u64 	%rd53, %rd52;
	{ // callseq 8, 0
	.param .b64 param0;
	st.param.b64 	[param0], %rd53;
	.param .b64 param1;
	st.param.b64 	[param1], 0;
	.param .b32 retval0;
	call.uni (retval0), 
	vprintf, 
	(
	param0, 
	param1
	);
	ld.param.b32 	%r87, [retval0];
	} // callseq 8
	bra.uni 	$L__BB0_53;
$L__BB0_35:
	setp.eq.s16 	%p24, %rs1, 0;
	@%p24 bra 	$L__BB0_37;
	st.local.u32 	[%rd3], %r100;
	cvta.global.u64 	%rd24, %rd23;
	{ // callseq 2, 0
	.param .b64 param0;
	st.param.b64 	[param0], %rd24;
	.param .b64 param1;
	st.param.b64 	[param1], %rd15;
	.param .b32 retval0;
	call.uni (retval0), 
	vprintf, 
	(
	param0, 
	param1
	);
	ld.param.b32 	%r65, [retval0];
	} // callseq 2
	ld.shared.u32 	%r100, [_ZZ13process_graphPKiiiPiS1_S1_bE1u];
$L__BB0_37:
	mul.wide.s32 	%rd26, %r100, 4;
	add.s64 	%rd27, %rd2, %rd26;
	mov.b32 	%r67, 1;
	st.global.u32 	[%rd27], %r67;
$L__BB0_38:
	setp.ge.s32 	%p25, %r1, %r2;
	bar.sync 	0;
	@%p25 bra 	$L__BB0_52;
	setp.eq.s16 	%p26, %rs1, 0;
	ld.shared.u32 	%r68, [_ZZ13process_graphPKiiiPiS1_S1_bE1u];
	mad.lo.s32 	%r27, %r68, %r34, %r3;
	mul.wide.s32 	%rd28, %r27, 4;
	add.s64 	%rd29, %rd4, %rd28;
	ld.global.u32 	%r28, [%rd29];
	ld.global.u32 	%r29, [%rd29+4];
	@%p26 bra 	$L__BB0_41;
	add.s32 	%r69, %r27, 1;
	st.local.v2.u32 	[%rd3], {%r1, %r27};
	st.local.v2.u32 	[%rd3+8], {%r69, %r28};
	st.local.u32 	[%rd3+16], %r29;
	mov.u64 	%rd30, $str$4;
	cvta.global.u64 	%rd31, %rd30;
	{ // callseq 3, 0
	.param .b64 param0;
	st.param.b64 	[param0], %rd31;
	.param .b64 param1;
	st.param.b64 	[param1], %rd15;
	.param .b32 retval0;
	call.uni (retval0), 
	vprintf, 
	(
	param0, 
	param1
	);
	ld.param.b32 	%r70, [retval0];
	} // callseq 3
$L__BB0_41:
	setp.ne.s32 	%p27, %r28, -1;
	setp.ne.s32 	%p28, %r29, -1;
	and.pred  	%p29, %p27, %p28;
	@%p29 bra 	$L__BB0_44;
	setp.eq.s16 	%p35, %rs1, 0;
	@%p35 bra 	$L__BB0_52;
	st.local.u32 	[%rd3], %r1;
	mov.u64 	%rd49, $str$5;
	cvta.global.u64 	%rd50, %rd49;
	{ // callseq 7, 0
	.param .b64 param0;
	st.param.b64 	[param0], %rd50;
	.param .b64 param1;
	st.param.b64 	[param1], %rd15;
	.param .b32 retval0;
	call.uni (retval0), 
	vprintf, 
	(
	param0, 
	param1
	);
	ld.param.b32 	%r85, [retval0];
	} // callseq 7
	bra.uni 	$L__BB0_52;
$L__BB0_44:
	ld.shared.u32 	%r30, [_ZZ13process_graphPKiiiPiS1_S1_bE1u];
	setp.ne.s32 	%p30, %r28, %r30;
	@%p30 bra 	$L__BB0_47;
	setp.eq.s16 	%p34, %rs1, 0;
	@%p34 bra 	$L__BB0_52;
	st.local.v2.u32 	[%rd3], {%r28, %r28};
	mov.u64 	%rd46, $str$6;
	cvta.global.u64 	%rd47, %rd46;
	{ // callseq 6, 0
	.param .b64 param0;
	st.param.b64 	[param0], %rd47;
	.param .b64 param1;
	st.param.b64 	[param1], %rd15;
	.param .b32 retval0;
	call.uni (retval0), 
	vprintf, 
	(
	param0, 
	param1
	);
	ld.param.b32 	%r83, [retval0];
	} // callseq 6
	bra.uni 	$L__BB0_52;
$L__BB0_47:
	setp.eq.s16 	%p31, %rs1, 0;
	mul.wide.s32 	%rd33, %r30, 4;
	add.s64 	%rd34, %rd1, %rd33;
	ld.global.u32 	%r72, [%rd34];
	add.s32 	%r31, %r72, %r29;
	mul.wide.s32 	%rd35, %r28, 4;
	add.s64 	%rd10, %rd1, %rd35;
	@%p31 bra 	$L__BB0_49;
	ld.global.u32 	%r73, [%rd10];
	st.local.v2.u32 	[%rd3], {%r1, %r29};
	st.local.v2.u32 	[%rd3+8], {%r31, %r28};
	st.local.u32 	[%rd3+16], %r73;
	mov.u64 	%rd36, $str$7;
	cvta.global.u64 	%rd37, %rd36;
	{ // callseq 4, 0
	.param .b64 param0;
	st.param.b64 	[param0], %rd37;
	.param .b64 param1;
	st.param.b64 	[param1], %rd15;
	.param .b32 retval0;
	call.uni (retval0), 
	vprintf, 
	(
	param0, 
	param1
	);
	ld.param.b32 	%r74, [retval0];
	} // callseq 4
$L__BB0_49:
	ld.global.u32 	%r76, [%rd10];
	setp.ge.s32 	%p32, %r31, %r76;
	@%p32 bra 	$L__BB0_52;
	st.global.u32 	[%rd10], %r31;
	ld.shared.u32 	%r77, [_ZZ13process_graphPKiiiPiS1_S1_bE1u];
	mul.wide.s32 	%rd39, %r28, 4;
	add.s64 	%rd40, %rd5, %rd39;
	st.global.u32 	[%rd40], %r77;
	bar.sync 	0;
	@%p31 bra 	$L__BB0_52;
	ld.shared.u32 	%r78, [_ZZ13process_graphPKiiiPiS1_S1_bE1u];
	mul.wide.s32 	%rd41, %r78, 4;
	add.s64 	%rd42, %rd1, %rd41;
	ld.global.u32 	%r79, [%rd42];
	add.s32 	%r80, %r79, %r29;
	st.local.v2.u32 	[%rd3], {%r78, %r28};
	st.local.v2.u32 	[%rd3+8], {%r79, %r29};
	st.local.u32 	[%rd3+16], %r80;
	mov.u64 	%rd43, $str$8;
	cvta.global.u64 	%rd44, %rd43;
	{ // callseq 5, 0
	.param .b64 param0;
	st.param.b64 	[param0], %rd44;
	.param .b64 param1;
	st.param.b64 	[param1], %rd15;
	.param .b32 retval0;
	call.uni (retval0), 
	vprintf, 
	(
	param0, 
	param1
	);
	ld.param.b32 	%r81, [retval0];
	} // callseq 5
$L__BB0_52:
	add.s32 	%r89, %r89, 1;
	setp.ne.s32 	%p36, %r89, %r33;
	@%p36 bra 	$L__BB0_2;
$L__BB0_53:
	ret;

}


// ===== COMPILED SASS (sm_100) =====

	.target	sm_100

	.elftype	@"ET_EXEC"


//--------------------- .note.nv.tkinfo           --------------------------
	.section	.note.nv.tkinfo,"",@"SHT_NOTE"
	.sectionflags	@"SHF_NOTE_NV_TKINFO"
	.tkinfo
        /*0018*/ 	.word	0x00000002
        /*0030*/ 	.string	""
        /*0030*/ 	.string	"ptxas"
        /*0030*/ 	.string	"Cuda compilation tools, release 13.0, V13.0.88"
        /*0030*/ 	.string	"Build cuda_13.0.r13.0/compiler.36424714_0"
        /*0030*/ 	.string	"-arch sm_100 -m 64 "



//--------------------- .note.nv.cuinfo           --------------------------
	.section	.note.nv.cuinfo,"",@"SHT_NOTE"
	.sectionflags	@"SHF_NOTE_NV_CUINFO"
        /*0018*/ 	.short	0x0002
        /*001a*/ 	.short	0x0064
        /*001c*/ 	.short	0x0082
	.zero		2


//--------------------- .nv.info                  --------------------------
	.section	.nv.info,"",@"SHT_CUDA_INFO"
	.align	4


	//----- nvinfo : EIATTR_REGCOUNT
	.align		4
        /*0000*/ 	.byte	0x04, 0x2f
        /*0002*/ 	.short	(.L_10 - .L_9)
	.align		4
.L_9:
        /*0004*/ 	.word	index@(_Z13process_graphPKiiiPiS1_S1_b)
        /*0008*/ 	.word	0x0000001d


	//----- nvinfo : EIATTR_FRAME_SIZE
	.align		4
.L_10:
        /*000c*/ 	.byte	0x04, 0x11
        /*000e*/ 	.short	(.L_12 - .L_11)
	.align		4
.L_11:
        /*0010*/ 	.word	index@(_Z13process_graphPKiiiPiS1_S1_b)
        /*0014*/ 	.word	0x00000018


	//----- nvinfo : EIATTR_MIN_STACK_SIZE
	.align		4
.L_12:
        /*0018*/ 	.byte	0x04, 0x12
        /*001a*/ 	.short	(.L_14 - .L_13)
	.align		4
.L_13:
        /*001c*/ 	.word	index@(_Z13process_graphPKiiiPiS1_S1_b)
        /*0020*/ 	.word	0x00000018
.L_14:


//--------------------- .nv.compat                --------------------------
	.section	.nv.compat,"",@"SHT_CUDA_COMPAT_INFO"
	.align	4
        /*0000*/ 	.byte	0x02, 0x09, 0x00, 0x00, 0x02, 0x02, 0x01, 0x00, 0x02, 0x05, 0x05, 0x00, 0x03, 0x07, 0x01, 0x01
        /*0010*/ 	.byte	0x02, 0x03, 0x00, 0x00, 0x02, 0x06, 0x01, 0x00, 0x04, 0x0b, 0x08, 0x00, 0x09, 0x00, 0x00, 0x00
        /*0020*/ 	.byte	0x00, 0x00, 0x00, 0x00


//--------------------- .nv.info._Z13process_graphPKiiiPiS1_S1_b --------------------------
	.section	.nv.info._Z13process_graphPKiiiPiS1_S1_b,"",@"SHT_CUDA_INFO"
	.sectionflags	@""
	.align	4


	//----- nvinfo : EIATTR_CUDA_API_VERSION
	.align		4
        /*0000*/ 	.byte	0x04, 0x37
        /*0002*/ 	.short	(.L_16 - .L_15)
.L_15:
        /*0004*/ 	.word	0x00000082


	//----- nvinfo : EIATTR_KPARAM_INFO
	.align		4
.L_16:
        /*0008*/ 	.byte	0x04, 0x17
        /*000a*/ 	.short	(.L_18 - .L_17)
.L_17:
        /*000c*/ 	.word	0x00000000
        /*0010*/ 	.short	0x0006
        /*0012*/ 	.short	0x0028
        /*0014*/ 	.byte	0x00, 0xf0, 0x05, 0x00


	//----- nvinfo : EIATTR_KPARAM_INFO
	.align		4
.L_18:
        /*0018*/ 	.byte	0x04, 0x17
        /*001a*/ 	.short	(.L_20 - .L_19)
.L_19:
        /*001c*/ 	.word	0x00000000
        /*0020*/ 	.short	0x0005
        /*0022*/ 	.short	0x0020
        /*0024*/ 	.byte	0x00, 0xf5, 0x21, 0x00


	//----- nvinfo : EIATTR_KPARAM_INFO
	.align		4
.L_20:
        /*0028*/ 	.byte	0x04, 0x17
        /*002a*/ 	.short	(.L_22 - .L_21)
.L_21:
        /*002c*/ 	.word	0x00000000
        /*0030*/ 	.short	0x0004
        /*0032*/ 	.short	0x0018
        /*0034*/ 	.byte	0x00, 0xf5, 0x21, 0x00


	//----- nvinfo : EIATTR_KPARAM_INFO
	.align		4
.L_22:
        /*0038*/ 	.byte	0x04, 0x17
        /*003a*/ 	.short	(.L_24 - .L_23)
.L_23:
        /*003c*/ 	.word	0x00000000
        /*0040*/ 	.short	0x0003
        /*0042*/ 	.short	0x0010
        /*0044*/ 	.byte	0x00, 0xf5, 0x21, 0x00


	//----- nvinfo : EIATTR_KPARAM_INFO
	.align		4
.L_24:
        /*0048*/ 	.byte	0x04, 0x17
        /*004a*/ 	.short	(.L_26 - .L_25)
.L_25:
        /*004c*/ 	.word	0x00000000
        /*0050*/ 	.short	0x0002
        /*0052*/ 	.short	0x000c
        /*0054*/ 	.byte	0x00, 0xf0, 0x11, 0x00


	//----- nvinfo : EIATTR_KPARAM_INFO
	.align		4
.L_26:
        /*0058*/ 	.byte	0x04, 0x17
        /*005a*/ 	.short	(.L_28 - .L_27)
.L_27:
        /*005c*/ 	.word	0x00000000
        /*0060*/ 	.short	0x0001
        /*0062*/ 	.short	0x0008
        /*0064*/ 	.byte	0x00, 0xf0, 0x11, 0x00


	//----- nvinfo : EIATTR_KPARAM_INFO
	.align		4
.L_28:
        /*0068*/ 	.byte	0x04, 0x17
        /*006a*/ 	.short	(.L_30 - .L_29)
.L_29:
        /*006c*/ 	.word	0x00000000
        /*0070*/ 	.short	0x0000
        /*0072*/ 	.short	0x0000
        /*0074*/ 	.byte	0x00, 0xf5, 0x21, 0x00


	//----- nvinfo : EIATTR_SPARSE_MMA_MASK
	.align		4
.L_30:
        /*0078*/ 	.byte	0x03, 0x50
        /*007a*/ 	.short	0x0000


	//----- nvinfo : EIATTR_MAXREG_COUNT
	.align		4
        /*007c*/ 	.byte	0x03, 0x1b
        /*007e*/ 	.short	0x00ff


	//----- nvinfo : EIATTR_NUM_BARRIERS
	.align		4
        /*0080*/ 	.byte	0x02, 0x4c
        /*0082*/ 	.byte	0x01
	.zero		1


	//----- nvinfo : EIATTR_EXTERNS
	.align		4
        /*0084*/ 	.byte	0x04, 0x0f
        /*0086*/ 	.short	(.L_32 - .L_31)


	//   ....[0]....
	.align		4
.L_31:
        /*0088*/ 	.word	index@(vprintf)


	//----- nvinfo : EIATTR_MERCURY_ISA_VERSION
	.align		4
.L_32:
        /*008c*/ 	.byte	0x03, 0x5f
        /*008e*/ 	.short	0x0101


	//----- nvinfo : EIATTR_VRC_CTA_INIT_COUNT
	.align		4
        /*0090*/ 	.byte	0x02, 0x4a
	.zero		1
	.zero		1


	//----- nvinfo : EIATTR_SYSCALL_OFFSETS
	.align		4
        /*0094*/ 	.byte	0x04, 0x46
        /*0096*/ 	.short	(.L_34 - .L_33)


	//   ....[0]....
.L_33:
        /*0098*/ 	.word	0x00000290


	//   ....[1]....
        /*009c*/ 	.word	0x00000300


	//   ....[2]....
        /*00a0*/ 	.word	0x00000b40


	//   ....[3]....
        /*00a4*/ 	.word	0x00000dd0


	//   ....[4]....
        /*00a8*/ 	.word	0x00000ee0


	//   ....[5]....
        /*00ac*/ 	.word	0x00001040


	//   ....[6]....
        /*00b0*/ 	.word	0x000011d0


	//   ....[7]....
        /*00b4*/ 	.word	0x000013f0


	//   ....[8]....
        /*00b8*/ 	.word	0x00001510


	//----- nvinfo : EIATTR_EXIT_INSTR_OFFSETS
	.align		4
.L_34:
        /*00bc*/ 	.byte	0x04, 0x1c
        /*00be*/ 	.short	(.L_36 - .L_35)


	//   ....[0]....
.L_35:
        /*00c0*/ 	.word	0x00000080


	//   ....[1]....
        /*00c4*/ 	.word	0x00001450


	//   ....[2]....
        /*00c8*/ 	.word	0x00001490


	//   ....[3]....
        /*00cc*/ 	.word	0x00001520


	//----- nvinfo : EIATTR_CRS_STACK_SIZE
	.align		4
.L_36:
        /*00d0*/ 	.byte	0x04, 0x1e
        /*00d2*/ 	.short	(.L_38 - .L_37)
.L_37:
        /*00d4*/ 	.word	0x00000000


	//----- nvinfo : EIATTR_CBANK_PARAM_SIZE
	.align		4
.L_38:
        /*00d8*/ 	.byte	0x03, 0x19
        /*00da*/ 	.short	0x0029


	//----- nvinfo : EIATTR_PARAM_CBANK
	.align		4
        /*00dc*/ 	.byte	0x04, 0x0a
        /*00de*/ 	.short	(.L_40 - .L_39)
	.align		4
.L_39:
        /*00e0*/ 	.word	index@(.nv.constant0._Z13process_graphPKiiiPiS1_S1_b)
        /*00e4*/ 	.short	0x0380
        /*00e6*/ 	.short	0x0029


	//----- nvinfo : EIATTR_SW_WAR
	.align		4
.L_40:
        /*00e8*/ 	.byte	0x04, 0x36
        /*00ea*/ 	.short	(.L_42 - .L_41)
.L_41:
        /*00ec*/ 	.word	0x00000008
.L_42:


//--------------------- .nv.callgraph             --------------------------
	.section	.nv.callgraph,"",@"SHT_CUDA_CALLGRAPH"
	.align	4
	.sectionentsize	8
	.align		4
        /*0000*/ 	.word	0x00000000
	.align		4
        /*0004*/ 	.word	0xffffffff
	.align		4
        /*0008*/ 	.word	index@(_Z13process_graphPKiiiPiS1_S1_b)
	.align		4
        /*000c*/ 	.word	index@(vprintf)
	.align		4
        /*0010*/ 	.word	0x00000000
	.align		4
        /*0014*/ 	.word	0xfffffffe
	.align		4
        /*0018*/ 	.word	0x00000000
	.align		4
        /*001c*/ 	.word	0xfffffffd
	.align		4
        /*0020*/ 	.word	0x00000000
	.align		4
        /*0024*/ 	.word	0xfffffffc


//--------------------- .nv.constant4             --------------------------
	.section	.nv.constant4,"a",@progbits
	.align	8
	.align		8
.nv.constant4:
        /*0000*/ 	.dword	vprintf
	.align		8
        /*0008*/ 	.dword	$str
	.align		8
        /*0010*/ 	.dword	$str$1
	.align		8
        /*0018*/ 	.dword	$str$2
	.align		8
        /*0020*/ 	.dword	$str$3
	.align		8
        /*0028*/ 	.dword	$str$4
	.align		8
        /*0030*/ 	.dword	$str$5
	.align		8
        /*0038*/ 	.dword	$str$6
	.align		8
        /*0040*/ 	.dword	$str$7
	.align		8
        /*0048*/ 	.dword	$str$8


//--------------------- .text._Z13process_graphPKiiiPiS1_S1_b --------------------------
	.section	.text._Z13process_graphPKiiiPiS1_S1_b,"ax",@progbits
	.align	128
        .global         _Z13process_graphPKiiiPiS1_S1_b
        .type           _Z13process_graphPKiiiPiS1_S1_b,@function
        .size           _Z13process_graphPKiiiPiS1_S1_b,(.L_x_31 - _Z13process_graphPKiiiPiS1_S1_b)
        .other          _Z13process_graphPKiiiPiS1_S1_b,@"STO_CUDA_ENTRY STV_DEFAULT"
_Z13process_graphPKiiiPiS1_S1_b:
.text._Z13process_graphPKiiiPiS1_S1_b:
[----:B------:R-:W0:Y:S08]  /*0000*/  LDC R1, c[0x0][0x37c] ;  /* 0x0000df00ff017b82 */ /* 0x000e300000000800 */
[----:B------:R-:W1:Y:S01]  /*0010*/  LDC R25, c[0x0][0x388] ;  /* 0x0000e200ff197b82 */ /* 0x000e620000000800 */
[----:B------:R-:W2:Y:S01]  /*0020*/  LDCU UR4, c[0x0][0x2f8] ;  /* 0x00005f00ff0477ac */ /* 0x000ea20008000800 */
[----:B------:R-:W3:Y:S01]  /*0030*/  S2R R2, SR_CTAID.X ;  /* 0x0000000000027919 */ /* 0x000ee20000002500 */
[----:B0-----:R-:W-:Y:S01]  /*0040*/  VIADD R1, R1, 0xffffffe8 ;  /* 0xffffffe801017836 */ /* 0x001fe20000000000 */
[----:B------:R-:W0:Y:S04]  /*0050*/  S2R R3, SR_TID.X ;  /* 0x0000000000037919 */ /* 0x000e280000002100 */
[----:B--2---:R-:W-:-:S02]  /*0060*/  IADD3 R23, P1, PT, R1, UR4, RZ ;  /* 0x0000000401177c10 */ /* 0x004fc4000ff3e0ff */
[----:B-1----:R-:W-:-:S13]  /*0070*/  ISETP.GE.AND P0, PT, R25, 0x1, PT ;  /* 0x000000011900780c */ /* 0x002fda0003f06270 */
[----:B---3--:R-:W-:Y:S05]  /*0080*/  @!P0 EXIT ;  /* 0x000000000000894d */ /* 0x008fea0003800000 */
[----:B------:R-:W1:Y:S01]  /*0090*/  LDCU UR38, c[0x0][0x38c] ;  /* 0x00007180ff2677ac */ /* 0x000e620008000800 */
[----:B------:R-:W-:Y:S01]  /*00a0*/  LOP3.LUT R25, R25, 0x7ffffffc, RZ, 0xc0, !PT ;  /* 0x7ffffffc19197812 */ /* 0x000fe200078ec0ff */
[----:B------:R-:W-:Y:S01]  /*00b0*/  IMAD.MOV.U32 R24, RZ, RZ, RZ ;  /* 0x000000ffff187224 */ /* 0x000fe200078e00ff */
[----:B------:R-:W2:Y:S01]  /*00c0*/  LDCU UR4, c[0x0][0x2fc] ;  /* 0x00005f80ff0477ac */ /* 0x000ea20008000800 */
[----:B------:R-:W0:Y:S01]  /*00d0*/  LDCU UR5, c[0x0][0x360] ;  /* 0x00006c00ff0577ac */ /* 0x000e220008000800 */
[----:B------:R-:W3:Y:S01]  /*00e0*/  LDCU.64 UR36, c[0x0][0x358] ;  /* 0x00006b00ff2477ac */ /* 0x000ee20008000a00 */
[----:B-1----:R-:W-:Y:S01]  /*00f0*/  ULEA.HI UR38, UR38, UR38, URZ, 0x1 ;  /* 0x0000002626267291 */ /* 0x002fe2000f8f08ff */
[----:B--2---:R-:W-:-:S03]  /*0100*/  IMAD.X R22, RZ, RZ, UR4, P1 ;  /* 0x00000004ff167e24 */ /* 0x004fc600088e06ff */
[----:B------:R-:W-:Y:S01]  /*0110*/  USHF.R.S32.HI UR38, URZ, 0x1, UR38 ;  /* 0x00000001ff267899 */ /* 0x000fe20008011426 */
[----:B0--3--:R-:W-:-:S11]  /*0120*/  IMAD R2, R2, UR5, R3 ;  /* 0x0000000502027c24 */ /* 0x009fd6000f8e0203 */
.L_x_28:
[----:B------:R-:W-:-:S13]  /*0130*/  ISETP.NE.AND P0, PT, R2, RZ, PT ;  /* 0x000000ff0200720c */ /* 0x000fda0003f05270 */
[----:B01234-:R-:W-:Y:S05]  /*0140*/  @P0 BRA `(.L_x_0) ;  /* 0x0000000800a00947 */ /* 0x01ffea0003800000 */
[----:B------:R-:W0:Y:S01]  /*0150*/  S2UR UR5, SR_CgaCtaId ;  /* 0x00000000000579c3 */ /* 0x000e220000008800 */
[----:B------:R-:W1:Y:S01]  /*0160*/  LDCU.U8 UR6, c[0x0][0x3a8] ;  /* 0x00007500ff0677ac */ /* 0x000e620008000000 */
[----:B------:R-:W-:Y:S01]  /*0170*/  IMAD.MOV.U32 R0, RZ, RZ, -0x1 ;  /* 0xffffffffff007424 */ /* 0x000fe200078e00ff */
[----:B------:R-:W-:Y:S02]  /*0180*/  UMOV UR4, 0x400 ;  /* 0x0000040000047882 */ /* 0x000fe40000000000 */
[----:B0-----:R-:W-:-:S09]  /*0190*/  ULEA UR4, UR5, UR4, 0x18 ;  /* 0x0000000405047291 */ /* 0x001fd2000f8ec0ff */
[----:B------:R0:W-:Y:S01]  /*01a0*/  STS [UR4], R0 ;  /* 0x00000000ff007988 */ /* 0x0001e20008000804 */
[----:B-1----:R-:W-:-:S04]  /*01b0*/  UPRMT UR4, UR6, 0x8880, URZ ;  /* 0x0000888006047896 */ /* 0x002fc800080000ff */
[----:B------:R-:W-:-:S09]  /*01c0*/  UISETP.NE.AND UP0, UPT, UR4, URZ, UPT ;  /* 0x000000ff0400728c */ /* 0x000fd2000bf05270 */
[----:B0-----:R-:W-:Y:S05]  /*01d0*/  BRA.U !UP0, `(.L_x_1) ;  /* 0x00000001084c7547 */ /* 0x001fea000b800000 */
[----:B------:R-:W-:Y:S01]  /*01e0*/  IMAD.MOV.U32 R10, RZ, RZ, -0x1 ;  /* 0xffffffffff0a7424 */ /* 0x000fe200078e00ff */
[----:B------:R-:W-:Y:S01]  /*01f0*/  MOV R16, 0x0 ;  /* 0x0000000000107802 */ /* 0x000fe20000000f00 */
[----:B------:R-:W-:Y:S01]  /*0200*/  IMAD.MOV.U32 R11, RZ, RZ, 0x7fffffff ;  /* 0x7fffffffff0b7424 */ /* 0x000fe200078e00ff */
[----:B------:R-:W0:Y:S01]  /*0210*/  LDCU.64 UR4, c[0x4][0x8] ;  /* 0x01000100ff0477ac */ /* 0x000e220008000a00 */
[----:B------:R-:W-:Y:S01]  /*0220*/  IMAD.MOV.U32 R6, RZ, RZ, R23 ;  /* 0x000000ffff067224 */ /* 0x000fe200078e0017 */
[----:B------:R1:W2:Y:S01]  /*0230*/  LDC.64 R8, c[0x4][R16] ;  /* 0x0100000010087b82 */ /* 0x0002a20000000a00 */
[----:B------:R-:W-:Y:S01]  /*0240*/  MOV R7, R22 ;  /* 0x0000001600077202 */ /* 0x000fe20000000f00 */
[----:B------:R1:W-:Y:S01]  /*0250*/  STL.64 [R1], R10 ;  /* 0x0000000a01007387 */ /* 0x0003e20000100a00 */
[----:B0-----:R-:W-:Y:S02]  /*0260*/  IMAD.U32 R4, RZ, RZ, UR4 ;  /* 0x00000004ff047e24 */ /* 0x001fe4000f8e00ff */
[----:B-1----:R-:W-:-:S07]  /*0270*/  IMAD.U32 R5, RZ, RZ, UR5 ;  /* 0x00000005ff057e24 */ /* 0x002fce000f8e00ff */
[----:B------:R-:W-:-:S07]  /*0280*/  LEPC R20, `(.L_x_2) ;  /* 0x000000001014794e */ /* 0x000fce0000000000 */
[----:B--2---:R-:W-:Y:S05]  /*0290*/  CALL.ABS.NOINC R8 ;  /* 0x0000000008007343 */ /* 0x004fea0003c00000 */
.L_x_2:
[----:B------:R-:W0:Y:S01]  /*02a0*/  LDC.64 R16, c[0x4][R16] ;  /* 0x0100000010107b82 */ /* 0x000e220000000a00 */
[----:B------:R-:W1:Y:S01]  /*02b0*/  LDCU.64 UR4, c[0x4][0x10] ;  /* 0x01000200ff0477ac */ /* 0x000e620008000a00 */
[----:B------:R-:W-:Y:S01]  /*02c0*/  CS2R R6, SRZ ;  /* 0x0000000000067805 */ /* 0x000fe2000001ff00 */
[----:B-1----:R-:W-:Y:S02]  /*02d0*/  IMAD.U32 R4, RZ, RZ, UR4 ;  /* 0x00000004ff047e24 */ /* 0x002fe4000f8e00ff */
[----:B------:R-:W-:-:S07]  /*02e0*/  IMAD.U32 R5, RZ, RZ, UR5 ;  /* 0x00000005ff057e24 */ /* 0x000fce000f8e00ff */
[----:B------:R-:W-:-:S07]  /*02f0*/  LEPC R20, `(.L_x_1) ;  /* 0x000000001014794e */ /* 0x000fce0000000000 */
[----:B0-----:R-:W-:Y:S05]  /*0300*/  CALL.ABS.NOINC R16 ;  /* 0x0000000010007343 */ /* 0x001fea0003c00000 */
.L_x_1:
[----:B------:R-:W0:Y:S01]  /*0310*/  LDCU UR4, c[0x0][0x388] ;  /* 0x00007100ff0477ac */ /* 0x000e220008000800 */
[----:B------:R-:W-:Y:S02]  /*0320*/  IMAD.MOV.U32 R0, RZ, RZ, 0x7fffffff ;  /* 0x7fffffffff007424 */ /* 0x000fe400078e00ff */
[----:B------:R-:W-:Y:S01]  /*0330*/  IMAD.MOV.U32 R3, RZ, RZ, RZ ;  /* 0x000000ffff037224 */ /* 0x000fe200078e00ff */
[----:B0-----:R-:W-:-:S09]  /*0340*/  UISETP.GE.U32.AND UP0, UPT, UR4, 0x4, UPT ;  /* 0x000000040400788c */ /* 0x001fd2000bf06070 */
[----:B------:R-:W-:Y:S05]  /*0350*/  BRA.U !UP0, `(.L_x_3) ;  /* 0x0000000108fc7547 */ /* 0x000fea000b800000 */
[----:B------:R-:W0:Y:S01]  /*0360*/  LDC.64 R4, c[0x0][0x390] ;  /* 0x0000e400ff047b82 */ /* 0x000e220000000a00 */
[----:B------:R-:W-:Y:S01]  /*0370*/  BSSY.RECONVERGENT B0, `(.L_x_4) ;  /* 0x000003c000007945 */ /* 0x000fe20003800200 */
[----:B------:R-:W-:Y:S02]  /*0380*/  IMAD.MOV.U32 R0, RZ, RZ, 0x7fffffff ;  /* 0x7fffffffff007424 */ /* 0x000fe400078e00ff */
[----:B------:R-:W-:-:S04]  /*0390*/  IMAD.MOV.U32 R3, RZ, RZ, RZ ;  /* 0x000000ffff037224 */ /* 0x000fc800078e00ff */
[----:B------:R-:W1:Y:S03]  /*03a0*/  LDC.64 R6, c[0x0][0x3a0] ;  /* 0x0000e800ff067b82 */ /* 0x000e660000000a00 */
.L_x_13:
[----:B-123--:R-:W-:-:S05]  /*03b0*/  IMAD.WIDE.U32 R10, R3, 0x4, R6 ;  /* 0x00000004030a7825 */ /* 0x00efca00078e0006 */
[----:B------:R-:W2:Y:S04]  /*03c0*/  LDG.E R13, desc[UR36][R10.64] ;  /* 0x000000240a0d7981 */ /* 0x000ea8000c1e1900 */
[----:B------:R-:W3:Y:S04]  /*03d0*/  LDG.E R8, desc[UR36][R10.64+0x4] ;  /* 0x000004240a087981 */ /* 0x000ee8000c1e1900 */
[----:B------:R-:W4:Y:S04]  /*03e0*/  LDG.E R9, desc[UR36][R10.64+0x8] ;  /* 0x000008240a097981 */ /* 0x000f28000c1e1900 */
[----:B------:R-:W5:Y:S01]  /*03f0*/  LDG.E R12, desc[UR36][R10.64+0xc] ;  /* 0x00000c240a0c7981 */ /* 0x000f62000c1e1900 */
[----:B------:R-:W-:Y:S01]  /*0400*/  BSSY.RECONVERGENT B1, `(.L_x_5) ;  /* 0x000000e000017945 */ /* 0x000fe20003800200 */
[----:B--2---:R-:W-:-:S02]  /*0410*/  ISETP.NE.AND P3, PT, R13, RZ, PT ;  /* 0x000000ff0d00720c */ /* 0x004fc40003f65270 */
[----:B---3--:R-:W-:Y:S02]  /*0420*/  ISETP.NE.AND P0, PT, R8, RZ, PT ;  /* 0x000000ff0800720c */ /* 0x008fe40003f05270 */
[----:B----4-:R-:W-:Y:S01]  /*0430*/  ISETP.NE.AND P1, PT, R9, RZ, PT ;  /* 0x000000ff0900720c */ /* 0x010fe20003f25270 */
[----:B0-----:R-:W-:Y:S01]  /*0440*/  IMAD.WIDE.U32 R8, R3, 0x4, R4 ;  /* 0x0000000403087825 */ /* 0x001fe200078e0004 */
[----:B-----5:R-:W-:-:S07]  /*0450*/  ISETP.NE.AND P2, PT, R12, RZ, PT ;  /* 0x000000ff0c00720c */ /* 0x020fce0003f45270 */
[----:B------:R-:W-:Y:S06]  /*0460*/  @P3 BRA `(.L_x_6) ;  /* 0x00000000001c3947 */ /* 0x000fec0003800000 */
[----:B------:R-:W2:Y:S02]  /*0470*/  LDG.E R11, desc[UR36][R8.64] ;  /* 0x00000024080b7981 */ /* 0x000ea4000c1e1900 */
[----:B--2---:R-:W-:-:S13]  /*0480*/  ISETP.GE.AND P3, PT, R11, R0, PT ;  /* 0x000000000b00720c */ /* 0x004fda0003f66270 */
[----:B------:R-:W0:Y:S01]  /*0490*/  @!P3 S2R R13, SR_CgaCtaId ;  /* 0x00000000000db919 */ /* 0x000e220000008800 */
[----:B------:R-:W-:Y:S01]  /*04a0*/  @!P3 MOV R10, 0x400 ;  /* 0x00000400000ab802 */ /* 0x000fe20000000f00 */
[----:B------:R-:W-:-:S03]  /*04b0*/  @!P3 IMAD.MOV.U32 R0, RZ, RZ, R11 ;  /* 0x000000ffff00b224 */ /* 0x000fc600078e000b */
[----:B0-----:R-:W-:-:S05]  /*04c0*/  @!P3 LEA R10, R13, R10, 0x18 ;  /* 0x0000000a0d0ab211 */ /* 0x001fca00078ec0ff */
[----:B------:R0:W-:Y:S02]  /*04d0*/  @!P3 STS [R10], R3 ;  /* 0x000000030a00b388 */ /* 0x0001e40000000800 */
.L_x_6:
[----:B------:R-:W-:Y:S05]  /*04e0*/  BSYNC.RECONVERGENT B1 ;  /* 0x0000000000017941 */ /* 0x000fea0003800200 */
.L_x_5:
[----:B------:R-:W-:Y:S04]  /*04f0*/  BSSY.RECONVERGENT B1, `(.L_x_7) ;  /* 0x000000a000017945 */ /* 0x000fe80003800200 */
[----:B------:R-:W-:Y:S05]  /*0500*/  @P0 BRA `(.L_x_8) ;  /* 0x0000000000200947 */ /* 0x000fea0003800000 */
[----:B------:R-:W2:Y:S02]  /*0510*/  LDG.E R11, desc[UR36][R8.64+0x4] ;  /* 0x00000424080b7981 */ /* 0x000ea4000c1e1900 */
[----:B--2---:R-:W-:-:S13]  /*0520*/  ISETP.GE.AND P0, PT, R11, R0, PT ;  /* 0x000000000b00720c */ /* 0x004fda0003f06270 */
[----:B------:R-:W1:Y:S01]  /*0530*/  @!P0 S2R R13, SR_CgaCtaId ;  /* 0x00000000000d8919 */ /* 0x000e620000008800 */
[----:B------:R-:W-:Y:S01]  /*0540*/  @!P0 MOV R12, 0x400 ;  /* 0x00000400000c8802 */ /* 0x000fe20000000f00 */
[----:B------:R-:W-:Y:S01]  /*0550*/  @!P0 IMAD.MOV.U32 R0, RZ, RZ, R11 ;  /* 0x000000ffff008224 */ /* 0x000fe200078e000b */
[----:B0-----:R-:W-:Y:S02]  /*0560*/  @!P0 IADD3 R10, PT, PT, R3, 0x1, RZ ;  /* 0x00000001030a8810 */ /* 0x001fe40007ffe0ff */
[----:B-1----:R-:W-:-:S05]  /*0570*/  @!P0 LEA R13, R13, R12, 0x18 ;  /* 0x0000000c0d0d8211 */ /* 0x002fca00078ec0ff */
[----:B------:R1:W-:Y:S02]  /*0580*/  @!P0 STS [R13], R10 ;  /* 0x0000000a0d008388 */ /* 0x0003e40000000800 */
.L_x_8:
[----:B------:R-:W-:Y:S05]  /*0590*/  BSYNC.RECONVERGENT B1 ;  /* 0x0000000000017941 */ /* 0x000fea0003800200 */
.L_x_7:
[----:B------:R-:W-:Y:S04]  /*05a0*/  BSSY.RECONVERGENT B1, `(.L_x_9) ;  /* 0x000000a000017945 */ /* 0x000fe80003800200 */
[----:B------:R-:W-:Y:S05]  /*05b0*/  @P1 BRA `(.L_x_10) ;  /* 0x0000000000201947 */ /* 0x000fea0003800000 */
[----:B------:R-:W2:Y:S02]  /*05c0*/  LDG.E R11, desc[UR36][R8.64+0x8] ;  /* 0x00000824080b7981 */ /* 0x000ea4000c1e1900 */
[----:B--2---:R-:W-:-:S13]  /*05d0*/  ISETP.GE.AND P0, PT, R11, R0, PT ;  /* 0x000000000b00720c */ /* 0x004fda0003f06270 */
[----:B-1----:R-:W1:Y:S01]  /*05e0*/  @!P0 S2R R13, SR_CgaCtaId ;  /* 0x00000000000d8919 */ /* 0x002e620000008800 */
[----:B------:R-:W-:Y:S01]  /*05f0*/  @!P0 MOV R12, 0x400 ;  /* 0x00000400000c8802 */ /* 0x000fe20000000f00 */
[----:B0-----:R-:W-:Y:S02]  /*0600*/  @!P0 VIADD R10, R3, 0x2 ;  /* 0x00000002030a8836 */ /* 0x001fe40000000000 */
[----:B------:R-:W-:Y:S01]  /*0610*/  @!P0 IMAD.MOV.U32 R0, RZ, RZ, R11 ;  /* 0x000000ffff008224 */ /* 0x000fe200078e000b */
[----:B-1----:R-:W-:-:S05]  /*0620*/  @!P0 LEA R13, R13, R12, 0x18 ;  /* 0x0000000c0d0d8211 */ /* 0x002fca00078ec0ff */
[----:B------:R2:W-:Y:S02]  /*0630*/  @!P0 STS [R13], R10 ;  /* 0x0000000a0d008388 */ /* 0x0005e40000000800 */
.L_x_10:
[----:B------:R-:W-:Y:S05]  /*0640*/  BSYNC.RECONVERGENT B1 ;  /* 0x0000000000017941 */ /* 0x000fea0003800200 */
.L_x_9:
[----:B------:R-:W-:Y:S04]  /*0650*/  BSSY.RECONVERGENT B1, `(.L_x_11) ;  /* 0x000000a000017945 */ /* 0x000fe80003800200 */
[----:B------:R-:W-:Y:S05]  /*0660*/  @P2 BRA `(.L_x_12) ;  /* 0x0000000000202947 */ /* 0x000fea0003800000 */
[----:B------:R-:W3:Y:S02]  /*0670*/  LDG.E R9, desc[UR36][R8.64+0xc] ;  /* 0x00000c2408097981 */ /* 0x000ee4000c1e1900 */
[----:B---3--:R-:W-:-:S13]  /*0680*/  ISETP.GE.AND P0, PT, R9, R0, PT ;  /* 0x000000000900720c */ /* 0x008fda0003f06270 */
[----:B------:R-:W3:Y:S01]  /*0690*/  @!P0 S2R R12, SR_CgaCtaId ;  /* 0x00000000000c8919 */ /* 0x000ee20000008800 */
[----:B------:R-:W-:Y:S01]  /*06a0*/  @!P0 MOV R11, 0x400 ;  /* 0x00000400000b8802 */ /* 0x000fe20000000f00 */
[----:B012---:R-:W-:Y:S02]  /*06b0*/  @!P0 VIADD R10, R3, 0x3 ;  /* 0x00000003030a8836 */ /* 0x007fe40000000000 */
[----:B------:R-:W-:Y:S01]  /*06c0*/  @!P0 IMAD.MOV.U32 R0, RZ, RZ, R9 ;  /* 0x000000ffff008224 */ /* 0x000fe200078e0009 */
[----:B---3--:R-:W-:-:S05]  /*06d0*/  @!P0 LEA R11, R12, R11, 0x18 ;  /* 0x0000000b0c0b8211 */ /* 0x008fca00078ec0ff */
[----:B------:R3:W-:Y:S02]  /*06e0*/  @!P0 STS [R11], R10 ;  /* 0x0000000a0b008388 */ /* 0x0007e40000000800 */
.L_x_12:
[----:B------:R-:W-:Y:S05]  /*06f0*/  BSYNC.RECONVERGENT B1 ;  /* 0x0000000000017941 */ /* 0x000fea0003800200 */
.L_x_11:
[----:B0-----:R-:W-:-:S05]  /*0700*/  VIADD R3, R3, 0x4 ;  /* 0x0000000403037836 */ /* 0x001fca0000000000 */
[----:B------:R-:W-:-:S13]  /*0710*/  ISETP.NE.AND P0, PT, R3, R25, PT ;  /* 0x000000190300720c */ /* 0x000fda0003f05270 */
[----:B------:R-:W-:Y:S05]  /*0720*/  @P0 BRA `(.L_x_13) ;  /* 0xfffffffc00200947 */ /* 0x000fea000383ffff */
[----:B------:R-:W-:Y:S05]  /*0730*/  BSYNC.RECONVERGENT B0 ;  /* 0x0000000000007941 */ /* 0x000fea0003800200 */
.L_x_4:
[----:B------:R-:W-:-:S07]  /*0740*/  IMAD.MOV.U32 R3, RZ, RZ, R25 ;  /* 0x000000ffff037224 */ /* 0x000fce00078e0019 */
.L_x_3:
[----:B------:R-:W0:Y:S02]  /*0750*/  LDCU UR4, c[0x0][0x388] ;  /* 0x00007100ff0477ac */ /* 0x000e240008000800 */
[----:B0-----:R-:W-:-:S04]  /*0760*/  ULOP3.LUT UR4, UR4, 0x3, URZ, 0xc0, !UPT ;  /* 0x0000000304047892 */ /* 0x001fc8000f8ec0ff */
[----:B------:R-:W-:-:S09]  /*0770*/  UISETP.NE.AND UP0, UPT, UR4, URZ, UPT ;  /* 0x000000ff0400728c */ /* 0x000fd2000bf05270 */
[----:B------:R-:W-:Y:S05]  /*0780*/  BRA.U !UP0, `(.L_x_14) ;  /* 0x0000000108a07547 */ /* 0x000fea000b800000 */
[----:B------:R-:W0:Y:S08]  /*0790*/  LDC.64 R4, c[0x0][0x3a0] ;  /* 0x0000e800ff047b82 */ /* 0x000e300000000a00 */
[----:B------:R-:W4:Y:S01]  /*07a0*/  LDC.64 R6, c[0x0][0x390] ;  /* 0x0000e400ff067b82 */ /* 0x000f220000000a00 */
[----:B0-----:R-:W-:-:S05]  /*07b0*/  IMAD.WIDE.U32 R4, R3, 0x4, R4 ;  /* 0x0000000403047825 */ /* 0x001fca00078e0004 */
[----:B------:R-:W5:Y:S01]  /*07c0*/  LDG.E R8, desc[UR36][R4.64] ;  /* 0x0000002404087981 */ /* 0x000f62000c1e1900 */
[----:B------:R-:W-:Y:S01]  /*07d0*/  UISETP.NE.AND UP0, UPT, UR4, 0x1, UPT ;  /* 0x000000010400788c */ /* 0x000fe2000bf05270 */
[----:B------:R-:W-:Y:S01]  /*07e0*/  MOV R9, R0 ;  /* 0x0000000000097202 */ /* 0x000fe20000000f00 */
[----:B----4-:R-:W-:Y:S01]  /*07f0*/  IMAD.WIDE.U32 R6, R3, 0x4, R6 ;  /* 0x0000000403067825 */ /* 0x010fe200078e0006 */
[----:B-----5:R-:W-:-:S13]  /*0800*/  ISETP.NE.AND P0, PT, R8, RZ, PT ;  /* 0x000000ff0800720c */ /* 0x020fda0003f05270 */
[----:B------:R-:W-:Y:S05]  /*0810*/  @P0 BRA `(.L_x_15) ;  /* 0x00000000001c0947 */ /* 0x000fea0003800000 */
[----:B------:R-:W4:Y:S02]  /*0820*/  LDG.E R0, desc[UR36][R6.64] ;  /* 0x0000002406007981 */ /* 0x000f24000c1e1900 */
[----:B----4-:R-:W-:-:S13]  /*0830*/  ISETP.GE.AND P0, PT, R0, R9, PT ;  /* 0x000000090000720c */ /* 0x010fda0003f06270 */
[----:B---3--:R-:W0:Y:S01]  /*0840*/  @!P0 S2R R11, SR_CgaCtaId ;  /* 0x00000000000b8919 */ /* 0x008e220000008800 */
[----:B------:R-:W-:Y:S01]  /*0850*/  @!P0 MOV R8, 0x400 ;  /* 0x0000040000088802 */ /* 0x000fe20000000f00 */
[----:B------:R-:W-:-:S03]  /*0860*/  @!P0 IMAD.MOV.U32 R9, RZ, RZ, R0 ;  /* 0x000000ffff098224 */ /* 0x000fc600078e0000 */
[----:B0-----:R-:W-:-:S05]  /*0870*/  @!P0 LEA R8, R11, R8, 0x18 ;  /* 0x000000080b088211 */ /* 0x001fca00078ec0ff */
[----:B------:R0:W-:Y:S02]  /*0880*/  @!P0 STS [R8], R3 ;  /* 0x0000000308008388 */ /* 0x0001e40000000800 */
.L_x_15:
[----:B------:R-:W-:Y:S05]  /*0890*/  BRA.U !UP0, `(.L_x_14) ;  /* 0x00000001085c7547 */ /* 0x000fea000b800000 */
[----:B------:R-:W4:Y:S01]  /*08a0*/  LDG.E R0, desc[UR36][R4.64+0x4] ;  /* 0x0000042404007981 */ /* 0x000f22000c1e1900 */
[----:B------:R-:W-:Y:S01]  /*08b0*/  UISETP.NE.AND UP0, UPT, UR4, 0x2, UPT ;  /* 0x000000020400788c */ /* 0x000fe2000bf05270 */
[----:B----4-:R-:W-:-:S13]  /*08c0*/  ISETP.NE.AND P0, PT, R0, RZ, PT ;  /* 0x000000ff0000720c */ /* 0x010fda0003f05270 */
[----:B------:R-:W-:Y:S05]  /*08d0*/  @P0 BRA `(.L_x_16) ;  /* 0x0000000000200947 */ /* 0x000fea0003800000 */
[----:B0-----:R-:W4:Y:S02]  /*08e0*/  LDG.E R8, desc[UR36][R6.64+0x4] ;  /* 0x0000042406087981 */ /* 0x001f24000c1e1900 */
[----:B----4-:R-:W-:-:S13]  /*08f0*/  ISETP.GE.AND P0, PT, R8, R9, PT ;  /* 0x000000090800720c */ /* 0x010fda0003f06270 */
[----:B---3--:R-:W0:Y:S01]  /*0900*/  @!P0 S2R R11, SR_CgaCtaId ;  /* 0x00000000000b8919 */ /* 0x008e220000008800 */
[----:B-12---:R-:W-:Y:S01]  /*0910*/  @!P0 MOV R10, 0x400 ;  /* 0x00000400000a8802 */ /* 0x006fe20000000f00 */
[----:B------:R-:W-:Y:S02]  /*0920*/  @!P0 VIADD R0, R3, 0x1 ;  /* 0x0000000103008836 */ /* 0x000fe40000000000 */
[----:B------:R-:W-:Y:S01]  /*0930*/  @!P0 IMAD.MOV.U32 R9, RZ, RZ, R8 ;  /* 0x000000ffff098224 */ /* 0x000fe200078e0008 */
[----:B0-----:R-:W-:-:S05]  /*0940*/  @!P0 LEA R11, R11, R10, 0x18 ;  /* 0x0000000a0b0b8211 */ /* 0x001fca00078ec0ff */
[----:B------:R4:W-:Y:S02]  /*0950*/  @!P0 STS [R11], R0 ;  /* 0x000000000b008388 */ /* 0x0009e40000000800 */
.L_x_16:
[----:B------:R-:W-:Y:S05]  /*0960*/  BRA.U !UP0, `(.L_x_14) ;  /* 0x0000000108287547 */ /* 0x000fea000b800000 */
[----:B------:R-:W5:Y:S02]  /*0970*/  LDG.E R4, desc[UR36][R4.64+0x8] ;  /* 0x0000082404047981 */ /* 0x000f64000c1e1900 */
[----:B-----5:R-:W-:-:S13]  /*0980*/  ISETP.NE.AND P0, PT, R4, RZ, PT ;  /* 0x000000ff0400720c */ /* 0x020fda0003f05270 */
[----:B------:R-:W-:Y:S05]  /*0990*/  @P0 BRA `(.L_x_14) ;  /* 0x00000000001c0947 */ /* 0x000fea0003800000 */
[----:B------:R-:W5:Y:S02]  /*09a0*/  LDG.E R6, desc[UR36][R6.64+0x8] ;  /* 0x0000082406067981 */ /* 0x000f64000c1e1900 */
[----:B-----5:R-:W-:-:S13]  /*09b0*/  ISETP.GE.AND P0, PT, R6, R9, PT ;  /* 0x000000090600720c */ /* 0x020fda0003f06270 */
[----:B------:R-:W5:Y:S01]  /*09c0*/  @!P0 S2R R5, SR_CgaCtaId ;  /* 0x0000000000058919 */ /* 0x000f620000008800 */
[----:B------:R-:W-:Y:S01]  /*09d0*/  @!P0 MOV R4, 0x400 ;  /* 0x0000040000048802 */ /* 0x000fe20000000f00 */
[----:B----4-:R-:W-:-:S03]  /*09e0*/  @!P0 VIADD R0, R3, 0x2 ;  /* 0x0000000203008836 */ /* 0x010fc60000000000 */
[----:B-----5:R-:W-:-:S05]  /*09f0*/  @!P0 LEA R5, R5, R4, 0x18 ;  /* 0x0000000405058211 */ /* 0x020fca00078ec0ff */
[----:B------:R4:W-:Y:S02]  /*0a00*/  @!P0 STS [R5], R0 ;  /* 0x0000000005008388 */ /* 0x0009e40000000800 */
.L_x_14:
[----:B------:R-:W5:Y:S01]  /*0a10*/  S2UR UR5, SR_CgaCtaId ;  /* 0x00000000000579c3 */ /* 0x000f620000008800 */
[----:B------:R-:W-:Y:S02]  /*0a20*/  UMOV UR4, 0x400 ;  /* 0x0000040000047882 */ /* 0x000fe40000000000 */
[----:B-----5:R-:W-:-:S09]  /*0a30*/  ULEA UR4, UR5, UR4, 0x18 ;  /* 0x0000000405047291 */ /* 0x020fd2000f8ec0ff */
[----:B----4-:R-:W4:Y:S02]  /*0a40*/  LDS R0, [UR4] ;  /* 0x00000004ff007984 */ /* 0x010f240008000800 */
[----:B----4-:R-:W-:-:S13]  /*0a50*/  ISETP.NE.AND P0, PT, R0, -0x1, PT ;  /* 0xffffffff0000780c */ /* 0x010fda0003f05270 */
[----:B------:R-:W-:Y:S05]  /*0a60*/  @!P0 BRA `(.L_x_17) ;  /* 0x00000008007c8947 */ /* 0x000fea0003800000 */
[----:B------:R-:W4:Y:S02]  /*0a70*/  LDCU.U8 UR4, c[0x0][0x3a8] ;  /* 0x00007500ff0477ac */ /* 0x000f240008000000 */
[----:B----4-:R-:W-:-:S04]  /*0a80*/  UPRMT UR4, UR4, 0x8880, URZ ;  /* 0x0000888004047896 */ /* 0x010fc800080000ff */
[----:B------:R-:W-:-:S09]  /*0a90*/  UISETP.NE.AND UP0, UPT, UR4, URZ, UPT ;  /* 0x000000ff0400728c */ /* 0x000fd2000bf05270 */
[----:B------:R-:W-:Y:S05]  /*0aa0*/  BRA.U !UP0, `(.L_x_18) ;  /* 0x0000000108387547 */ /* 0x000fea000b800000 */
[----:B0-----:R-:W-:Y:S01]  /*0ab0*/  MOV R3, 0x0 ;  /* 0x0000000000037802 */ /* 0x001fe20000000f00 */
[----:B------:R0:W-:Y:S01]  /*0ac0*/  STL [R1], R0 ;  /* 0x0000000001007387 */ /* 0x0001e20000100800 */
[----:B------:R-:W4:Y:S01]  /*0ad0*/  LDCU.64 UR4, c[0x4][0x20] ;  /* 0x01000400ff0477ac */ /* 0x000f220008000a00 */
[----:B------:R-:W-:Y:S01]  /*0ae0*/  IMAD.MOV.U32 R6, RZ, RZ, R23 ;  /* 0x000000ffff067224 */ /* 0x000fe200078e0017 */
[----:B------:R0:W0:Y:S01]  /*0af0*/  LDC.64 R8, c[0x4][R3] ;  /* 0x0100000003087b82 */ /* 0x0000220000000a00 */
[----:B------:R-:W-:Y:S01]  /*0b00*/  MOV R7, R22 ;  /* 0x0000001600077202 */ /* 0x000fe20000000f00 */
[----:B----4-:R-:W-:Y:S02]  /*0b10*/  IMAD.U32 R4, RZ, RZ, UR4 ;  /* 0x00000004ff047e24 */ /* 0x010fe4000f8e00ff */
[----:B------:R-:W-:-:S07]  /*0b20*/  IMAD.U32 R5, RZ, RZ, UR5 ;  /* 0x00000005ff057e24 */ /* 0x000fce000f8e00ff */
[----:B------:R-:W-:-:S07]  /*0b30*/  LEPC R20, `(.L_x_19) ;  /* 0x000000001014794e */ /* 0x000fce0000000000 */
[----:B0123--:R-:W-:Y:S05]  /*0b40*/  CALL.ABS.NOINC R8 ;  /* 0x0000000008007343 */ /* 0x00ffea0003c00000 */
.L_x_19:
[----:B------:R-:W0:Y:S01]  /*0b50*/  S2UR UR5, SR_CgaCtaId ;  /* 0x00000000000579c3 */ /* 0x000e220000008800 */
[----:B------:R-:W-:Y:S02]  /*0b60*/  UMOV UR4, 0x400 ;  /* 0x0000040000047882 */ /* 0x000fe40000000000 */
[----:B0-----:R-:W-:-:S09]  /*0b70*/  ULEA UR4, UR5, UR4, 0x18 ;  /* 0x0000000405047291 */ /* 0x001fd2000f8ec0ff */
[----:B------:R-:W4:Y:S03]  /*0b80*/  LDS R0, [UR4] ;  /* 0x00000004ff007984 */ /* 0x000f260008000800 */
.L_x_18:
[----:B------:R-:W4:Y:S01]  /*0b90*/  LDC.64 R4, c[0x0][0x3a0] ;  /* 0x0000e800ff047b82 */ /* 0x000f220000000a00 */
[----:B0-----:R-:W-:Y:S02]  /*0ba0*/  IMAD.MOV.U32 R3, RZ, RZ, 0x1 ;  /* 0x00000001ff037424 */ /* 0x001fe400078e00ff */
[----:B----4-:R-:W-:-:S05]  /*0bb0*/  IMAD.WIDE R4, R0, 0x4, R4 ;  /* 0x0000000400047825 */ /* 0x010fca00078e0204 */
[----:B------:R0:W-:Y:S02]  /*0bc0*/  STG.E desc[UR36][R4.64], R3 ;  /* 0x0000000304007986 */ /* 0x0001e4000c101924 */
.L_x_0:
[----:B------:R-:W-:Y:S01]  /*0bd0*/  ISETP.GE.AND P0, PT, R2, UR38, PT ;  /* 0x0000002602007c0c */ /* 0x000fe2000bf06270 */
[----:B------:R-:W-:Y:S05]  /*0be0*/  WARPSYNC.ALL ;  /* 0x0000000000007948 */ /* 0x000fea0003800000 */
[----:B------:R-:W-:Y:S06]  /*0bf0*/  BAR.SYNC.DEFER_BLOCKING 0x0 ;  /* 0x0000000000007b1d */ /* 0x000fec0000010000 */
[----:B------:R-:W-:Y:S04]  /*0c00*/  BSSY.RECONVERGENT B6, `(.L_x_20) ;  /* 0x0000080000067945 */ /* 0x000fe80003800200 */
[----:B------:R-:W-:Y:S05]  /*0c10*/  @P0 BRA `(.L_x_21) ;  /* 0x0000000400f80947 */ /* 0x000fea0003800000 */
[----:B------:R-:W4:Y:S01]  /*0c20*/  S2UR UR5, SR_CgaCtaId ;  /* 0x00000000000579c3 */ /* 0x000f220000008800 */
[----:B------:R-:W-:Y:S01]  /*0c30*/  UMOV UR4, 0x400 ;  /* 0x0000040000047882 */ /* 0x000fe20000000000 */
[----:B------:R-:W-:-:S06]  /*0c40*/  IMAD.SHL.U32 R0, R2, 0x2, RZ ;  /* 0x0000000202007824 */ /* 0x000fcc00078e00ff */
[----:B0-----:R-:W0:Y:S01]  /*0c50*/  LDC.64 R4, c[0x0][0x380] ;  /* 0x0000e000ff047b82 */ /* 0x001e220000000a00 */
[----:B----4-:R-:W-:-:S09]  /*0c60*/  ULEA UR4, UR5, UR4, 0x18 ;  /* 0x0000000405047291 */ /* 0x010fd2000f8ec0ff */
[----:B------:R-:W4:Y:S02]  /*0c70*/  LDS R3, [UR4] ;  /* 0x00000004ff037984 */ /* 0x000f240008000800 */
[----:B------:R-:W4:Y:S02]  /*0c80*/  LDCU UR4, c[0x0][0x38c] ;  /* 0x00007180ff0477ac */ /* 0x000f240008000800 */
[----:B----4-:R-:W-:Y:S01]  /*0c90*/  IMAD R3, R3, UR4, R0 ;  /* 0x0000000403037c24 */ /* 0x010fe2000f8e0200 */
[----:B------:R-:W4:Y:S03]  /*0ca0*/  LDCU.U8 UR4, c[0x0][0x3a8] ;  /* 0x00007500ff0477ac */ /* 0x000f260008000000 */
[----:B0-----:R-:W-:-:S05]  /*0cb0*/  IMAD.WIDE R4, R3, 0x4, R4 ;  /* 0x0000000403047825 */ /* 0x001fca00078e0204 */
[----:B------:R0:W5:Y:S04]  /*0cc0*/  LDG.E R19, desc[UR36][R4.64] ;  /* 0x0000002404137981 */ /* 0x000168000c1e1900 */
[----:B------:R0:W5:Y:S01]  /*0cd0*/  LDG.E R17, desc[UR36][R4.64+0x4] ;  /* 0x0000042404117981 */ /* 0x000162000c1e1900 */
[----:B----4-:R-:W-:-:S04]  /*0ce0*/  UPRMT UR4, UR4, 0x8880, URZ ;  /* 0x0000888004047896 */ /* 0x010fc800080000ff */
[----:B------:R-:W-:-:S09]  /*0cf0*/  UISETP.NE.AND UP0, UPT, UR4, URZ, UPT ;  /* 0x000000ff0400728c */ /* 0x000fd2000bf05270 */
[----:B0-----:R-:W-:Y:S05]  /*0d00*/  BRA.U !UP0, `(.L_x_22) ;  /* 0x0000000108347547 */ /* 0x001fea000b800000 */
[----:B------:R-:W-:Y:S01]  /*0d10*/  MOV R8, 0x0 ;  /* 0x0000000000087802 */ /* 0x000fe20000000f00 */
[----:B------:R-:W-:Y:S01]  /*0d20*/  VIADD R18, R3, 0x1 ;  /* 0x0000000103127836 */ /* 0x000fe20000000000 */
[----:B------:R0:W-:Y:S01]  /*0d30*/  STL.64 [R1], R2 ;  /* 0x0000000201007387 */ /* 0x0001e20000100a00 */
[----:B------:R-:W4:Y:S01]  /*0d40*/  LDCU.64 UR4, c[0x4][0x28] ;  /* 0x01000500ff0477ac */ /* 0x000f220008000a00 */
[----:B------:R-:W-:Y:S02]  /*0d50*/  IMAD.MOV.U32 R6, RZ, RZ, R23 ;  /* 0x000000ffff067224 */ /* 0x000fe400078e0017 */
[----:B-----5:R0:W-:Y:S01]  /*0d60*/  STL.64 [R1+0x8], R18 ;  /* 0x0000081201007387 */ /* 0x0201e20000100a00 */
[----:B------:R-:W0:Y:S01]  /*0d70*/  LDC.64 R8, c[0x4][R8] ;  /* 0x0100000008087b82 */ /* 0x000e220000000a00 */
[----:B------:R-:W-:Y:S02]  /*0d80*/  IMAD.MOV.U32 R7, RZ, RZ, R22 ;  /* 0x000000ffff077224 */ /* 0x000fe400078e0016 */
[----:B------:R0:W-:Y:S01]  /*0d90*/  STL [R1+0x10], R17 ;  /* 0x0000101101007387 */ /* 0x0001e20000100800 */
[----:B----4-:R-:W-:-:S02]  /*0da0*/  IMAD.U32 R4, RZ, RZ, UR4 ;  /* 0x00000004ff047e24 */ /* 0x010fc4000f8e00ff */
[----:B------:R-:W-:-:S07]  /*0db0*/  IMAD.U32 R5, RZ, RZ, UR5 ;  /* 0x00000005ff057e24 */ /* 0x000fce000f8e00ff */
[----:B------:R-:W-:-:S07]  /*0dc0*/  LEPC R20, `(.L_x_22) ;  /* 0x000000001014794e */ /* 0x000fce0000000000 */
[----:B0123--:R-:W-:Y:S05]  /*0dd0*/  CALL.ABS.NOINC R8 ;  /* 0x0000000008007343 */ /* 0x00ffea0003c00000 */
.L_x_22:
[----:B-----5:R-:W-:Y:S02]  /*0de0*/  ISETP.NE.AND P0, PT, R17, -0x1, PT ;  /* 0xffffffff1100780c */ /* 0x020fe40003f05270 */
[----:B------:R-:W-:-:S13]  /*0df0*/  ISETP.NE.AND P1, PT, R19, -0x1, PT ;  /* 0xffffffff1300780c */ /* 0x000fda0003f25270 */
[----:B------:R-:W-:Y:S05]  /*0e00*/  @P0 BRA P1, `(.L_x_23) ;  /* 0x00000000003c0947 */ /* 0x000fea0000800000 */
[----:B------:R-:W0:Y:S02]  /*0e10*/  LDCU.U8 UR4, c[0x0][0x3a8] ;  /* 0x00007500ff0477ac */ /* 0x000e240008000000 */
[----:B0-----:R-:W-:-:S04]  /*0e20*/  UPRMT UR4, UR4, 0x8880, URZ ;  /* 0x0000888004047896 */ /* 0x001fc800080000ff */
[----:B------:R-:W-:-:S09]  /*0e30*/  UISETP.NE.AND UP0, UPT, UR4, URZ, UPT ;  /* 0x000000ff0400728c */ /* 0x000fd2000bf05270 */
[----:B------:R-:W-:Y:S05]  /*0e40*/  BRA.U !UP0, `(.L_x_21) ;  /* 0x00000005086c7547 */ /* 0x000fea000b800000 */
[----:B------:R-:W-:Y:S01]  /*0e50*/  MOV R0, 0x0 ;  /* 0x0000000000007802 */ /* 0x000fe20000000f00 */
[----:B------:R0:W-:Y:S01]  /*0e60*/  STL [R1], R2 ;  /* 0x0000000201007387 */ /* 0x0001e20000100800 */
[----:B------:R-:W4:Y:S01]  /*0e70*/  LDCU.64 UR4, c[0x4][0x30] ;  /* 0x01000600ff0477ac */ /* 0x000f220008000a00 */
[----:B------:R-:W-:Y:S01]  /*0e80*/  IMAD.MOV.U32 R6, RZ, RZ, R23 ;  /* 0x000000ffff067224 */ /* 0x000fe200078e0017 */
[----:B------:R0:W0:Y:S01]  /*0e90*/  LDC.64 R8, c[0x4][R0] ;  /* 0x0100000000087b82 */ /* 0x0000220000000a00 */
[----:B------:R-:W-:Y:S01]  /*0ea0*/  IMAD.MOV.U32 R7, RZ, RZ, R22 ;  /* 0x000000ffff077224 */ /* 0x000fe200078e0016 */
[----:B----4-:R-:W-:Y:S01]  /*0eb0*/  MOV R4, UR4 ;  /* 0x0000000400047c02 */ /* 0x010fe20008000f00 */
[----:B------:R-:W-:-:S07]  /*0ec0*/  IMAD.U32 R5, RZ, RZ, UR5 ;  /* 0x00000005ff057e24 */ /* 0x000fce000f8e00ff */
[----:B------:R-:W-:-:S07]  /*0ed0*/  LEPC R20, `(.L_x_24) ;  /* 0x000000001014794e */ /* 0x000fce0000000000 */
[----:B0123--:R-:W-:Y:S05]  /*0ee0*/  CALL.ABS.NOINC R8 ;  /* 0x0000000008007343 */ /* 0x00ffea0003c00000 */
.L_x_24:
[----:B------:R-:W-:Y:S05]  /*0ef0*/  BRA `(.L_x_21) ;  /* 0x0000000400407947 */ /* 0x000fea0003800000 */
.L_x_23:
[----:B------:R-:W0:Y:S01]  /*0f00*/  S2UR UR5, SR_CgaCtaId ;  /* 0x00000000000579c3 */ /* 0x000e220000008800 */
[----:B------:R-:W-:Y:S02]  /*0f10*/  UMOV UR4, 0x400 ;  /* 0x0000040000047882 */ /* 0x000fe40000000000 */
[----:B0-----:R-:W-:-:S09]  /*0f20*/  ULEA UR4, UR5, UR4, 0x18 ;  /* 0x0000000405047291 */ /* 0x001fd2000f8ec0ff */
[----:B------:R-:W0:Y:S02]  /*0f30*/  LDS R4, [UR4] ;  /* 0x00000004ff047984 */ /* 0x000e240008000800 */
[----:B0-----:R-:W-:-:S13]  /*0f40*/  ISETP.NE.AND P0, PT, R19, R4, PT ;  /* 0x000000041300720c */ /* 0x001fda0003f05270 */
[----:B------:R-:W-:Y:S05]  /*0f50*/  @P0 BRA `(.L_x_25) ;  /* 0x0000000000400947 */ /* 0x000fea0003800000 */
[----:B------:R-:W0:Y:S02]  /*0f60*/  LDCU.U8 UR4, c[0x0][0x3a8] ;  /* 0x00007500ff0477ac */ /* 0x000e240008000000 */
[----:B0-----:R-:W-:-:S04]  /*0f70*/  UPRMT UR4, UR4, 0x8880, URZ ;  /* 0x0000888004047896 */ /* 0x001fc800080000ff */
[----:B------:R-:W-:-:S09]  /*0f80*/  UISETP.NE.AND UP0, UPT, UR4, URZ, UPT ;  /* 0x000000ff0400728c */ /* 0x000fd2000bf05270 */
[----:B------:R-:W-:Y:S05]  /*0f90*/  BRA.U !UP0, `(.L_x_21) ;  /* 0x0000000508187547 */ /* 0x000fea000b800000 */
[----:B------:R-:W-:Y:S01]  /*0fa0*/  IMAD.MOV.U32 R18, RZ, RZ, R19 ;  /* 0x000000ffff127224 */ /* 0x000fe200078e0013 */
[----:B------:R-:W-:Y:S01]  /*0fb0*/  MOV R0, 0x0 ;  /* 0x0000000000007802 */ /* 0x000fe20000000f00 */
[----:B------:R-:W0:Y:S01]  /*0fc0*/  LDCU.64 UR4, c[0x4][0x38] ;  /* 0x01000700ff0477ac */ /* 0x000e220008000a00 */
[----:B------:R-:W-:Y:S01]  /*0fd0*/  IMAD.MOV.U32 R6, RZ, RZ, R23 ;  /* 0x000000ffff067224 */ /* 0x000fe200078e0017 */
[----:B------:R-:W-:Y:S01]  /*0fe0*/  MOV R7, R22 ;  /* 0x0000001600077202 */ /* 0x000fe20000000f00 */
[----:B------:R4:W-:Y:S01]  /*0ff0*/  STL.64 [R1], R18 ;  /* 0x0000001201007387 */ /* 0x0009e20000100a00 */
[----:B------:R4:W1:Y:S01]  /*1000*/  LDC.64 R8, c[0x4][R0] ;  /* 0x0100000000087b82 */ /* 0x0008620000000a00 */
[----:B0-----:R-:W-:Y:S02]  /*1010*/  IMAD.U32 R4, RZ, RZ, UR4 ;  /* 0x00000004ff047e24 */ /* 0x001fe4000f8e00ff */
[----:B----4-:R-:W-:-:S07]  /*1020*/  IMAD.U32 R5, RZ, RZ, UR5 ;  /* 0x00000005ff057e24 */ /* 0x010fce000f8e00ff */
[----:B------:R-:W-:-:S07]  /*1030*/  LEPC R20, `(.L_x_26) ;  /* 0x000000001014794e */ /* 0x000fce0000000000 */
[----:B-123--:R-:W-:Y:S05]  /*1040*/  CALL.ABS.NOINC R8 ;  /* 0x0000000008007343 */ /* 0x00efea0003c00000 */
.L_x_26:
[----:B------:R-:W-:Y:S05]  /*1050*/  BRA `(.L_x_21) ;  /* 0x0000000000e87947 */ /* 0x000fea0003800000 */
.L_x_25:
[----:B------:R-:W0:Y:S01]  /*1060*/  LDC.64 R6, c[0x0][0x390] ;  /* 0x0000e400ff067b82 */ /* 0x000e220000000a00 */
[----:B------:R-:W4:Y:S01]  /*1070*/  LDCU.U8 UR4, c[0x0][0x3a8] ;  /* 0x00007500ff0477ac */ /* 0x000f220008000000 */
[----:B0-----:R-:W-:-:S06]  /*1080*/  IMAD.WIDE R4, R4, 0x4, R6 ;  /* 0x0000000404047825 */ /* 0x001fcc00078e0206 */
[----:B------:R-:W5:Y:S01]  /*1090*/  LDG.E R4, desc[UR36][R4.64] ;  /* 0x0000002404047981 */ /* 0x000f62000c1e1900 */
[----:B----4-:R-:W-:Y:S01]  /*10a0*/  UPRMT UR4, UR4, 0x8880, URZ ;  /* 0x0000888004047896 */ /* 0x010fe200080000ff */
[----:B------:R-:W-:-:S05]  /*10b0*/  IMAD.WIDE R6, R19, 0x4, R6 ;  /* 0x0000000413067825 */ /* 0x000fca00078e0206 */
[----:B------:R-:W-:-:S04]  /*10c0*/  ISETP.NE.AND P0, PT, RZ, UR4, PT ;  /* 0x00000004ff007c0c */ /* 0x000fc8000bf05270 */
[----:B------:R-:W-:Y:S01]  /*10d0*/  P2R R26, PR, RZ, 0x1 ;  /* 0x00000001ff1a7803 */ /* 0x000fe20000000000 */
[----:B-----5:R-:W-:-:S08]  /*10e0*/  IMAD.IADD R18, R17, 0x1, R4 ;  /* 0x0000000111127824 */ /* 0x020fd000078e0204 */
[----:B------:R-:W-:Y:S05]  /*10f0*/  @!P0 BRA `(.L_x_27) ;  /* 0x0000000000388947 */ /* 0x000fea0003800000 */
[----:B------:R0:W4:Y:S01]  /*1100*/  LDG.E R0, desc[UR36][R6.64] ;  /* 0x0000002406007981 */ /* 0x000122000c1e1900 */
[----:B------:R-:W-:Y:S01]  /*1110*/  MOV R8, 0x0 ;  /* 0x0000000000087802 */ /* 0x000fe20000000f00 */
[----:B------:R-:W-:Y:S01]  /*1120*/  IMAD.MOV.U32 R16, RZ, RZ, R2 ;  /* 0x000000ffff107224 */ /* 0x000fe200078e0002 */
[----:B------:R-:W5:Y:S01]  /*1130*/  LDCU.64 UR4, c[0x4][0x40] ;  /* 0x01000800ff0477ac */ /* 0x000f620008000a00 */
[----:B------:R1:W-:Y:S03]  /*1140*/  STL.64 [R1+0x8], R18 ;  /* 0x0000081201007387 */ /* 0x0003e60000100a00 */
[----:B------:R-:W1:Y:S01]  /*1150*/  LDC.64 R8, c[0x4][R8] ;  /* 0x0100000008087b82 */ /* 0x000e620000000a00 */
[----:B------:R1:W-:Y:S01]  /*1160*/  STL.64 [R1], R16 ;  /* 0x0000001001007387 */ /* 0x0003e20000100a00 */
[----:B0-----:R-:W-:Y:S02]  /*1170*/  IMAD.MOV.U32 R6, RZ, RZ, R23 ;  /* 0x000000ffff067224 */ /* 0x001fe400078e0017 */
[----:B------:R-:W-:-:S02]  /*1180*/  IMAD.MOV.U32 R7, RZ, RZ, R22 ;  /* 0x000000ffff077224 */ /* 0x000fc400078e0016 */
[----:B-----5:R-:W-:Y:S02]  /*1190*/  IMAD.U32 R4, RZ, RZ, UR4 ;  /* 0x00000004ff047e24 */ /* 0x020fe4000f8e00ff */
[----:B------:R-:W-:Y:S01]  /*11a0*/  IMAD.U32 R5, RZ, RZ, UR5 ;  /* 0x00000005ff057e24 */ /* 0x000fe2000f8e00ff */
[----:B-1--4-:R0:W-:Y:S06]  /*11b0*/  STL [R1+0x10], R0 ;  /* 0x0000100001007387 */ /* 0x0121ec0000100800 */
[----:B------:R-:W-:-:S07]  /*11c0*/  LEPC R20, `(.L_x_27) ;  /* 0x000000001014794e */ /* 0x000fce0000000000 */
[----:B0-23--:R-:W-:Y:S05]  /*11d0*/  CALL.ABS.NOINC R8 ;  /* 0x0000000008007343 */ /* 0x00dfea0003c00000 */
.L_x_27:
[----:B------:R-:W0:Y:S02]  /*11e0*/  LDC.64 R4, c[0x0][0x390] ;  /* 0x0000e400ff047b82 */ /* 0x000e240000000a00 */
[----:B0-----:R-:W-:-:S05]  /*11f0*/  IMAD.WIDE R4, R19, 0x4, R4 ;  /* 0x0000000413047825 */ /* 0x001fca00078e0204 */
[----:B------:R-:W4:Y:S02]  /*1200*/  LDG.E R3, desc[UR36][R4.64] ;  /* 0x0000002404037981 */ /* 0x000f24000c1e1900 */
[----:B----4-:R-:W-:-:S13]  /*1210*/  ISETP.GE.AND P0, PT, R18, R3, PT ;  /* 0x000000031200720c */ /* 0x010fda0003f06270 */
[----:B------:R-:W-:Y:S05]  /*1220*/  @P0 BRA `(.L_x_21) ;  /* 0x0000000000740947 */ /* 0x000fea0003800000 */
[----:B------:R-:W0:Y:S01]  /*1230*/  S2R R3, SR_CgaCtaId ;  /* 0x0000000000037919 */ /* 0x000e220000008800 */
[----:B------:R-:W-:Y:S01]  /*1240*/  MOV R0, 0x400 ;  /* 0x0000040000007802 */ /* 0x000fe20000000f00 */
[----:B------:R-:W4:Y:S01]  /*1250*/  LDC.64 R6, c[0x0][0x398] ;  /* 0x0000e600ff067b82 */ /* 0x000f220000000a00 */
[----:B------:R-:W-:Y:S01]  /*1260*/  ISETP.NE.AND P6, PT, R26, RZ, PT ;  /* 0x000000ff1a00720c */ /* 0x000fe20003fc5270 */
[----:B------:R-:W-:Y:S01]  /*1270*/  STG.E desc[UR36][R4.64], R18 ;  /* 0x0000001204007986 */ /* 0x000fe2000c101924 */
[----:B------:R-:W-:Y:S05]  /*1280*/  WARPSYNC.ALL ;  /* 0x0000000000007948 */ /* 0x000fea0003800000 */
[----:B----4-:R-:W-:Y:S01]  /*1290*/  IMAD.WIDE R6, R19, 0x4, R6 ;  /* 0x0000000413067825 */ /* 0x010fe200078e0206 */
[----:B0-----:R-:W-:-:S05]  /*12a0*/  LEA R8, R3, R0, 0x18 ;  /* 0x0000000003087211 */ /* 0x001fca00078ec0ff */
[----:B------:R-:W0:Y:S04]  /*12b0*/  LDS R3, [R8] ;  /* 0x0000000008037984 */ /* 0x000e280000000800 */
[----:B0-----:R4:W-:Y:S01]  /*12c0*/  STG.E desc[UR36][R6.64], R3 ;  /* 0x0000000306007986 */ /* 0x0019e2000c101924 */
[----:B------:R-:W-:Y:S06]  /*12d0*/  BAR.SYNC.DEFER_BLOCKING 0x0 ;  /* 0x0000000000007b1d */ /* 0x000fec0000010000 */
[----:B------:R-:W-:Y:S05]  /*12e0*/  @!P6 BRA `(.L_x_21) ;  /* 0x000000000044e947 */ /* 0x000fea0003800000 */
[----:B------:R-:W0:Y:S01]  /*12f0*/  LDS R18, [R8] ;  /* 0x0000000008127984 */ /* 0x000e220000000800 */
[----:B----4-:R-:W0:Y:S01]  /*1300*/  LDC.64 R6, c[0x0][0x390] ;  /* 0x0000e400ff067b82 */ /* 0x010e220000000a00 */
[----:B------:R-:W-:Y:S01]  /*1310*/  MOV R3, 0x0 ;  /* 0x0000000000037802 */ /* 0x000fe20000000f00 */
[----:B------:R-:W4:Y:S01]  /*1320*/  LDCU.64 UR4, c[0x4][0x48] ;  /* 0x01000900ff0477ac */ /* 0x000f220008000a00 */
[----:B0-----:R-:W-:-:S05]  /*1330*/  IMAD.WIDE R6, R18, 0x4, R6 ;  /* 0x0000000412067825 */ /* 0x001fca00078e0206 */
[----:B------:R0:W5:Y:S01]  /*1340*/  LDG.E R16, desc[UR36][R6.64] ;  /* 0x0000002406107981 */ /* 0x000162000c1e1900 */
[----:B------:R0:W1:Y:S01]  /*1350*/  LDC.64 R8, c[0x4][R3] ;  /* 0x0100000003087b82 */ /* 0x0000620000000a00 */
[----:B----4-:R-:W-:Y:S01]  /*1360*/  MOV R4, UR4 ;  /* 0x0000000400047c02 */ /* 0x010fe20008000f00 */
[----:B------:R-:W-:Y:S01]  /*1370*/  IMAD.U32 R5, RZ, RZ, UR5 ;  /* 0x00000005ff057e24 */ /* 0x000fe2000f8e00ff */
[----:B------:R4:W-:Y:S01]  /*1380*/  STL.64 [R1], R18 ;  /* 0x0000001201007387 */ /* 0x0009e20000100a00 */
[----:B0-----:R-:W-:Y:S02]  /*1390*/  IMAD.MOV.U32 R6, RZ, RZ, R23 ;  /* 0x000000ffff067224 */ /* 0x001fe400078e0017 */
[----:B------:R-:W-:Y:S02]  /*13a0*/  IMAD.MOV.U32 R7, RZ, RZ, R22 ;  /* 0x000000ffff077224 */ /* 0x000fe400078e0016 */
[----:B-----5:R-:W-:Y:S01]  /*13b0*/  IMAD.IADD R0, R17, 0x1, R16 ;  /* 0x0000000111007824 */ /* 0x020fe200078e0210 */
[----:B------:R4:W-:Y:S04]  /*13c0*/  STL.64 [R1+0x8], R16 ;  /* 0x0000081001007387 */ /* 0x0009e80000100a00 */
[----:B-1----:R4:W-:Y:S02]  /*13d0*/  STL [R1+0x10], R0 ;  /* 0x0000100001007387 */ /* 0x0029e40000100800 */
[----:B------:R-:W-:-:S07]  /*13e0*/  LEPC R20, `(.L_x_21) ;  /* 0x000000001014794e */ /* 0x000fce0000000000 */
[----:B--234-:R-:W-:Y:S05]  /*13f0*/  CALL.ABS.NOINC R8 ;  /* 0x0000000008007343 */ /* 0x01cfea0003c00000 */
.L_x_21:
[----:B------:R-:W-:Y:S05]  /*1400*/  BSYNC.RECONVERGENT B6 ;  /* 0x0000000000067941 */ /* 0x000fea0003800200 */
.L_x_20:
[----:B------:R-:W5:Y:S01]  /*1410*/  LDCU UR4, c[0x0][0x388] ;  /* 0x00007100ff0477ac */ /* 0x000f620008000800 */
[----:B------:R-:W-:-:S05]  /*1420*/  VIADD R24, R24, 0x1 ;  /* 0x0000000118187836 */ /* 0x000fca0000000000 */
[----:B-----5:R-:W-:-:S13]  /*1430*/  ISETP.NE.AND P0, PT, R24, UR4, PT ;  /* 0x0000000418007c0c */ /* 0x020fda000bf05270 */
[----:B------:R-:W-:Y:S05]  /*1440*/  @P0 BRA `(.L_x_28) ;  /* 0xffffffec00380947 */ /* 0x000fea000383ffff */
[----:B------:R-:W-:Y:S05]  /*1450*/  EXIT ;  /* 0x000000000000794d */ /* 0x000fea0003800000 */
.L_x_17:
[----:B------:R-:W4:Y:S02]  /*1460*/  LDCU.U8 UR4, c[0x0][0x3a8] ;  /* 0x00007500ff0477ac */ /* 0x000f240008000000 */
[----:B----4-:R-:W-:-:S06]  /*1470*/  UPRMT UR4, UR4, 0x8880, URZ ;  /* 0x0000888004047896 */ /* 0x010fcc00080000ff */
[----:B------:R-:W-:-:S13]  /*1480*/  ISETP.NE.AND P0, PT, RZ, UR4, PT ;  /* 0x00000004ff007c0c */ /* 0x000fda000bf05270 */
[----:B------:R-:W-:Y:S05]  /*1490*/  @!P0 EXIT ;  /* 0x000000000000894d */ /* 0x000fea0003800000 */
[----:B------:R-:W-:Y:S01]  /*14a0*/  MOV R0, 0x0 ;  /* 0x0000000000007802 */ /* 0x000fe20000000f00 */
[----:B------:R-:W4:Y:S01]  /*14b0*/  LDCU.64 UR4, c[0x4][0x18] ;  /* 0x01000300ff0477ac */ /* 0x000f220008000a00 */
[----:B------:R-:W-:Y:S02]  /*14c0*/  CS2R R6, SRZ ;  /* 0x0000000000067805 */ /* 0x000fe4000001ff00 */
[----:B0-----:R0:W0:Y:S01]  /*14d0*/  LDC.64 R2, c[0x4][R0] ;  /* 0x0100000000027b82 */ /* 0x0010220000000a00 */
[----:B----4-:R-:W-:Y:S02]  /*14e0*/  IMAD.U32 R4, RZ, RZ, UR4 ;  /* 0x00000004ff047e24 */ /* 0x010fe4000f8e00ff */
[----:B------:R-:W-:-:S07]  /*14f0*/  IMAD.U32 R5, RZ, RZ, UR5 ;  /* 0x00000005ff057e24 */ /* 0x000fce000f8e00ff */
[----:B------:R-:W-:-:S07]  /*1500*/  LEPC R20, `(.L_x_29) ;  /* 0x000000001014794e */ /* 0x000fce0000000000 */
[----:B0123--:R-:W-:Y:S05]  /*1510*/  CALL.ABS.NOINC R2 ;  /* 0x0000000002007343 */ /* 0x00ffea0003c00000 */
.L_x_29:
[----:B------:R-:W-:Y:S05]  /*1520*/  EXIT ;  /* 0x000000000000794d */ /* 0x000fea0003800000 */
.L_x_30:
[----:B------:R-:W-:-:S00]  /*1530*/  BRA `(.L_x_30) ;  /* 0xfffffffc00fc7947 */ /* 0x000fc0000383ffff */
[----:B------:R-:W-:-:S00]  /*1540*/  NOP ;  /* 0x0000000000007918 */ /* 0x000fc00000000000 */
        /* <DEDUP_REMOVED lines=11> */
.L_x_31:


//--------------------- .nv.global.init           --------------------------
	.section	.nv.global.init,"aw",@progbits
.nv.global.init:
	.type		$str$3,@object
	.size		$str$3,($str$2 - $str$3)
$str$3:
        /*0000*/ 	.byte	0x2e, 0x2e, 0x2e, 0x66, 0x6f, 0x75, 0x6e, 0x64, 0x20, 0x25, 0x64, 0x0a, 0x00
	.type		$str$2,@object
	.size		$str$2,($str$6 - $str$2)
$str$2:
        /*000d*/ 	.byte	0x2e, 0x2e, 0x2e, 0x6e, 0x6f, 0x74, 0x68, 0x69, 0x6e, 0x67, 0x20, 0x66, 0x6f, 0x75, 0x6e, 0x64
        /*001d*/ 	.byte	0x2c, 0x20, 0x65, 0x78, 0x69, 0x74, 0x0a, 0x00
	.type		$str$6,@object
	.size		$str$6,($str$5 - $str$6)
$str$6:
        /*0025*/ 	.byte	0x09, 0x63, 0x6f, 0x6e, 0x74, 0x69, 0x6e, 0x75, 0x65, 0x20, 0x46, 0x52, 0x4f, 0x4d, 0x20, 0x25
        /*0035*/ 	.byte	0x64, 0x20, 0x54, 0x4f, 0x20, 0x25, 0x64, 0x0a, 0x00
	.type		$str$5,@object
	.size		$str$5,($str$1 - $str$5)
$str$5:
        /*003e*/ 	.byte	0x74, 0x69, 0x64, 0x3d, 0x25, 0x64, 0x3a, 0x20, 0x73, 0x6b, 0x69, 0x70, 0x20, 0x65, 0x6d, 0x70
        /*004e*/ 	.byte	0x74, 0x79, 0x20, 0x73, 0x6c, 0x6f, 0x74, 0x0a, 0x00
	.type		$str$1,@object
	.size		$str$1,($str - $str$1)
$str$1:
        /*0057*/ 	.byte	0x09, 0x73, 0x65, 0x61, 0x72, 0x63, 0x68, 0x69, 0x6e, 0x67, 0x20, 0x66, 0x6f, 0x72, 0x20, 0x6e
        /*0067*/ 	.byte	0x65, 0x77, 0x20, 0x6e, 0x6f, 0x64, 0x65, 0x20, 0x74, 0x6f, 0x20, 0x70, 0x72, 0x6f, 0x63, 0x65
        /*0077*/ 	.byte	0x73, 0x73, 0x00
	.type		$str,@object
	.size		$str,($str$4 - $str)
$str:
        /*007a*/ 	.byte	0x6d, 0x61, 0x73, 0x74, 0x65, 0x72, 0x20, 0x74, 0x68, 0x72, 0x65, 0x61, 0x64, 0x20, 0x73, 0x74
        /*008a*/ 	.byte	0x61, 0x72, 0x74, 0x65, 0x64, 0x3a, 0x20, 0x73, 0x75, 0x3d, 0x25, 0x64, 0x2c, 0x20, 0x64, 0x69
        /*009a*/ 	.byte	0x73, 0x74, 0x3d, 0x25, 0x64, 0x0a, 0x00
	.type		$str$4,@object
	.size		$str$4,($str$8 - $str$4)
$str$4:
        /*00a1*/ 	.byte	0x74, 0x69, 0x64, 0x20, 0x25, 0x64, 0x3a, 0x20, 0x74, 0x5f, 0x69, 0x6e, 0x64, 0x65, 0x78, 0x20
        /*00b1*/ 	.byte	0x3d, 0x20, 0x25, 0x64, 0x2f, 0x25, 0x64, 0x2c, 0x20, 0x74, 0x5f, 0x76, 0x61, 0x6c, 0x75, 0x65
        /*00c1*/ 	.byte	0x20, 0x3d, 0x20, 0x25, 0x64, 0x2f, 0x25, 0x64, 0x0a, 0x00
	.type		$str$8,@object
	.size		$str$8,($str$7 - $str$8)
$str$8:
        /*00cb*/ 	.byte	0x09, 0x72, 0x65, 0x6c, 0x61, 0x78, 0x61, 0x74, 0x69, 0x6f, 0x6e, 0x20, 0x46, 0x52, 0x4f, 0x4d
        /*00db*/ 	.byte	0x20, 0x25, 0x64, 0x20, 0x54, 0x4f, 0x20, 0x25, 0x64, 0x20, 0x57, 0x49, 0x54, 0x48, 0x20, 0x25
        /*00eb*/ 	.byte	0x64, 0x20, 0x2b, 0x20, 0x25, 0x64, 0x20, 0x3d, 0x20, 0x25, 0x64, 0x0a, 0x00
	.type		$str$7,@object
	.size		$str$7,(.L_7 - $str$7)
$str$7:
        /*00f8*/ 	.byte	0x74, 0x69, 0x64, 0x3d, 0x25, 0x64, 0x3a, 0x20, 0x77, 0x20, 0x3d, 0x20, 0x25, 0x64, 0x2c, 0x20
        /*0108*/ 	.byte	0x64, 0x69, 0x73, 0x74, 0x61, 0x6e, 0x63, 0x65, 0x5f, 0x74, 0x68, 0x72, 0x6f, 0x75, 0x67, 0x68
        /*0118*/ 	.byte	0x5f, 0x75, 0x20, 0x3d, 0x20, 0x25, 0x64, 0x2c, 0x20, 0x6d, 0x69, 0x6e, 0x5f, 0x64, 0x69, 0x73
        /*0128*/ 	.byte	0x74, 0x61, 0x6e, 0x63, 0x65, 0x5b, 0x25, 0x64, 0x5d, 0x20, 0x3d, 0x20, 0x25, 0x64, 0x0a, 0x00
.L_7:


//--------------------- .nv.shared._Z13process_graphPKiiiPiS1_S1_b --------------------------
	.section	.nv.shared._Z13process_graphPKiiiPiS1_S1_b,"aw",@nobits
	.sectionflags	@""
	.align	4
.nv.shared._Z13process_graphPKiiiPiS1_S1_b:
	.zero		1028


//--------------------- .nv.shared.reserved.0     --------------------------
	.section	.nv.shared.reserved.0,"aw",@nobits
	.weak		__nv_reservedSMEM_offset_0_alias
	.size		__nv_reservedSMEM_offset_0_alias, 0, 64
	.other		__nv_reservedSMEM_offset_0_alias,@"STO_CUDA_RESERVED_SHARED STV_DEFAULT"
__nv_reservedSMEM_offset_0_alias:
	.zero		0
	.zero		64


//--------------------- .nv.constant0._Z13process_graphPKiiiPiS1_S1_b --------------------------
	.section	.nv.constant0._Z13process_graphPKiiiPiS1_S1_b,"a",@progbits
	.sectionflags	@""
	.align	4
.nv.constant0._Z13process_graphPKiiiPiS1_S1_b:
	.zero		937


//--------------------- SYMBOLS --------------------------

	.type		.nv.reservedSmem.offset0,@object
	.size		.nv.reservedSmem.offset0,0x4
	.type		.nv.reservedSmem.cap,@object
	.size		.nv.reservedSmem.cap,0x4
	.type		vprintf,@function
